//
// Generated by NVIDIA NVVM Compiler
//
// Compiler Build ID: CL-36424714
// Cuda compilation tools, release 13.0, V13.0.88
// Based on NVVM 20.0.0
//

.version 9.0
.target sm_100
.address_size 64

	// .globl	_Z12gaxpy_kerneliPdS_S_S_ii
.extern .shared .align 16 .b8 s[];

.visible .entry _Z12gaxpy_kerneliPdS_S_S_ii(
	.param .u32 _Z12gaxpy_kerneliPdS_S_S_ii_param_0,
	.param .u64 .ptr .align 1 _Z12gaxpy_kerneliPdS_S_S_ii_param_1,
	.param .u64 .ptr .align 1 _Z12gaxpy_kerneliPdS_S_S_ii_param_2,
	.param .u64 .ptr .align 1 _Z12gaxpy_kerneliPdS_S_S_ii_param_3,
	.param .u64 .ptr .align 1 _Z12gaxpy_kerneliPdS_S_S_ii_param_4,
	.param .u32 _Z12gaxpy_kerneliPdS_S_S_ii_param_5,
	.param .u32 _Z12gaxpy_kerneliPdS_S_S_ii_param_6
)
{
	.reg .pred 	%p<13>;
	.reg .b32 	%r<28>;
	.reg .b64 	%rd<85>;
	.reg .b64 	%fd<118>;

	ld.param.u32 	%r13, [_Z12gaxpy_kerneliPdS_S_S_ii_param_0];
	ld.param.u64 	%rd30, [_Z12gaxpy_kerneliPdS_S_S_ii_param_1];
	ld.param.u64 	%rd31, [_Z12gaxpy_kerneliPdS_S_S_ii_param_2];
	ld.param.u64 	%rd32, [_Z12gaxpy_kerneliPdS_S_S_ii_param_3];
	ld.param.u64 	%rd29, [_Z12gaxpy_kerneliPdS_S_S_ii_param_4];
	ld.param.u32 	%r14, [_Z12gaxpy_kerneliPdS_S_S_ii_param_5];
	ld.param.u32 	%r15, [_Z12gaxpy_kerneliPdS_S_S_ii_param_6];
	cvta.to.global.u64 	%rd1, %rd31;
	cvta.to.global.u64 	%rd2, %rd30;
	cvta.to.global.u64 	%rd3, %rd32;
	cvta.to.global.u64 	%rd4, %rd29;
	mov.u32 	%r1, %ctaid.x;
	mov.u32 	%r2, %tid.x;
	setp.lt.s32 	%p1, %r13, 1;
	mov.f64 	%fd117, 0d0000000000000000;
	@%p1 bra 	$L__BB0_13;
	mul.lo.s32 	%r16, %r13, %r1;
	mul.wide.s32 	%rd33, %r16, 8;
	add.s64 	%rd78, %rd2, %rd33;
	mul.wide.u32 	%rd34, %r2, 8;
	add.s64 	%rd79, %rd1, %rd34;
	mov.u32 	%r3, %ntid.x;
	and.b32  	%r4, %r13, 15;
	setp.lt.u32 	%p2, %r13, 16;
	mov.f64 	%fd117, 0d0000000000000000;
	@%p2 bra 	$L__BB0_4;
	mul.wide.u32 	%rd7, %r3, 128;
	and.b32  	%r17, %r13, 2147483632;
	neg.s32 	%r26, %r17;
	mul.wide.u32 	%rd8, %r3, 8;
	mov.f64 	%fd117, 0d0000000000000000;
	mov.u64 	%rd75, %rd79;
$L__BB0_3:
	.pragma "nounroll";
	ld.global.f64 	%fd18, [%rd78];
	ld.global.f64 	%fd19, [%rd75];
	fma.rn.f64 	%fd20, %fd18, %fd19, %fd117;
	ld.global.f64 	%fd21, [%rd78+8];
	add.s64 	%rd35, %rd75, %rd8;
	ld.global.f64 	%fd22, [%rd35];
	fma.rn.f64 	%fd23, %fd21, %fd22, %fd20;
	ld.global.f64 	%fd24, [%rd78+16];
	add.s64 	%rd36, %rd35, %rd8;
	ld.global.f64 	%fd25, [%rd36];
	fma.rn.f64 	%fd26, %fd24, %fd25, %fd23;
	ld.global.f64 	%fd27, [%rd78+24];
	add.s64 	%rd37, %rd36, %rd8;
	ld.global.f64 	%fd28, [%rd37];
	fma.rn.f64 	%fd29, %fd27, %fd28, %fd26;
	ld.global.f64 	%fd30, [%rd78+32];
	add.s64 	%rd38, %rd37, %rd8;
	ld.global.f64 	%fd31, [%rd38];
	fma.rn.f64 	%fd32, %fd30, %fd31, %fd29;
	ld.global.f64 	%fd33, [%rd78+40];
	add.s64 	%rd39, %rd38, %rd8;
	ld.global.f64 	%fd34, [%rd39];
	fma.rn.f64 	%fd35, %fd33, %fd34, %fd32;
	ld.global.f64 	%fd36, [%rd78+48];
	add.s64 	%rd40, %rd39, %rd8;
	ld.global.f64 	%fd37, [%rd40];
	fma.rn.f64 	%fd38, %fd36, %fd37, %fd35;
	ld.global.f64 	%fd39, [%rd78+56];
	add.s64 	%rd41, %rd40, %rd8;
	ld.global.f64 	%fd40, [%rd41];
	fma.rn.f64 	%fd41, %fd39, %fd40, %fd38;
	ld.global.f64 	%fd42, [%rd78+64];
	add.s64 	%rd42, %rd41, %rd8;
	ld.global.f64 	%fd43, [%rd42];
	fma.rn.f64 	%fd44, %fd42, %fd43, %fd41;
	ld.global.f64 	%fd45, [%rd78+72];
	add.s64 	%rd43, %rd42, %rd8;
	ld.global.f64 	%fd46, [%rd43];
	fma.rn.f64 	%fd47, %fd45, %fd46, %fd44;
	ld.global.f64 	%fd48, [%rd78+80];
	add.s64 	%rd44, %rd43, %rd8;
	ld.global.f64 	%fd49, [%rd44];
	fma.rn.f64 	%fd50, %fd48, %fd49, %fd47;
	ld.global.f64 	%fd51, [%rd78+88];
	add.s64 	%rd45, %rd44, %rd8;
	ld.global.f64 	%fd52, [%rd45];
	fma.rn.f64 	%fd53, %fd51, %fd52, %fd50;
	ld.global.f64 	%fd54, [%rd78+96];
	add.s64 	%rd46, %rd45, %rd8;
	ld.global.f64 	%fd55, [%rd46];
	fma.rn.f64 	%fd56, %fd54, %fd55, %fd53;
	ld.global.f64 	%fd57, [%rd78+104];
	add.s64 	%rd47, %rd46, %rd8;
	ld.global.f64 	%fd58, [%rd47];
	fma.rn.f64 	%fd59, %fd57, %fd58, %fd56;
	ld.global.f64 	%fd60, [%rd78+112];
	add.s64 	%rd48, %rd47, %rd8;
	ld.global.f64 	%fd61, [%rd48];
	fma.rn.f64 	%fd62, %fd60, %fd61, %fd59;
	ld.global.f64 	%fd63, [%rd78+120];
	add.s64 	%rd49, %rd48, %rd8;
	ld.global.f64 	%fd64, [%rd49];
	fma.rn.f64 	%fd117, %fd63, %fd64, %fd62;
	add.s64 	%rd78, %rd78, 128;
	add.s64 	%rd79, %rd75, %rd7;
	add.s32 	%r26, %r26, 16;
	setp.ne.s32 	%p3, %r26, 0;
	add.s64 	%rd75, %rd49, %rd8;
	@%p3 bra 	$L__BB0_3;
$L__BB0_4:
	setp.eq.s32 	%p4, %r4, 0;
	@%p4 bra 	$L__BB0_13;
	and.b32  	%r8, %r13, 7;
	setp.lt.u32 	%p5, %r4, 8;
	@%p5 bra 	$L__BB0_7;
	ld.global.f64 	%fd66, [%rd78];
	ld.global.f64 	%fd67, [%rd79];
	fma.rn.f64 	%fd68, %fd66, %fd67, %fd117;
	mul.wide.u32 	%rd50, %r3, 8;
	add.s64 	%rd51, %rd79, %rd50;
	ld.global.f64 	%fd69, [%rd78+8];
	ld.global.f64 	%fd70, [%rd51];
	fma.rn.f64 	%fd71, %fd69, %fd70, %fd68;
	add.s64 	%rd52, %rd51, %rd50;
	ld.global.f64 	%fd72, [%rd78+16];
	ld.global.f64 	%fd73, [%rd52];
	fma.rn.f64 	%fd74, %fd72, %fd73, %fd71;
	add.s64 	%rd53, %rd52, %rd50;
	ld.global.f64 	%fd75, [%rd78+24];
	ld.global.f64 	%fd76, [%rd53];
	fma.rn.f64 	%fd77, %fd75, %fd76, %fd74;
	add.s64 	%rd54, %rd53, %rd50;
	ld.global.f64 	%fd78, [%rd78+32];
	ld.global.f64 	%fd79, [%rd54];
	fma.rn.f64 	%fd80, %fd78, %fd79, %fd77;
	add.s64 	%rd55, %rd54, %rd50;
	ld.global.f64 	%fd81, [%rd78+40];
	ld.global.f64 	%fd82, [%rd55];
	fma.rn.f64 	%fd83, %fd81, %fd82, %fd80;
	add.s64 	%rd56, %rd55, %rd50;
	ld.global.f64 	%fd84, [%rd78+48];
	ld.global.f64 	%fd85, [%rd56];
	fma.rn.f64 	%fd86, %fd84, %fd85, %fd83;
	add.s64 	%rd57, %rd56, %rd50;
	ld.global.f64 	%fd87, [%rd78+56];
	ld.global.f64 	%fd88, [%rd57];
	fma.rn.f64 	%fd117, %fd87, %fd88, %fd86;
	add.s64 	%rd79, %rd57, %rd50;
	add.s64 	%rd78, %rd78, 64;
$L__BB0_7:
	setp.eq.s32 	%p6, %r8, 0;
	@%p6 bra 	$L__BB0_13;
	and.b32  	%r9, %r13, 3;
	setp.lt.u32 	%p7, %r8, 4;
	@%p7 bra 	$L__BB0_10;
	ld.global.f64 	%fd90, [%rd78];
	ld.global.f64 	%fd91, [%rd79];
	fma.rn.f64 	%fd92, %fd90, %fd91, %fd117;
	mul.wide.u32 	%rd58, %r3, 8;
	add.s64 	%rd59, %rd79, %rd58;
	ld.global.f64 	%fd93, [%rd78+8];
	ld.global.f64 	%fd94, [%rd59];
	fma.rn.f64 	%fd95, %fd93, %fd94, %fd92;
	add.s64 	%rd60, %rd59, %rd58;
	ld.global.f64 	%fd96, [%rd78+16];
	ld.global.f64 	%fd97, [%rd60];
	fma.rn.f64 	%fd98, %fd96, %fd97, %fd95;
	add.s64 	%rd61, %rd60, %rd58;
	ld.global.f64 	%fd99, [%rd78+24];
	ld.global.f64 	%fd100, [%rd61];
	fma.rn.f64 	%fd117, %fd99, %fd100, %fd98;
	add.s64 	%rd79, %rd61, %rd58;
	add.s64 	%rd78, %rd78, 32;
$L__BB0_10:
	setp.eq.s32 	%p8, %r9, 0;
	@%p8 bra 	$L__BB0_13;
	mul.wide.u32 	%rd24, %r3, 8;
	neg.s32 	%r27, %r9;
$L__BB0_12:
	.pragma "nounroll";
	ld.global.f64 	%fd101, [%rd78];
	ld.global.f64 	%fd102, [%rd79];
	fma.rn.f64 	%fd117, %fd101, %fd102, %fd117;
	add.s64 	%rd78, %rd78, 8;
	add.s64 	%rd79, %rd79, %rd24;
	add.s32 	%r27, %r27, 1;
	setp.ne.s32 	%p9, %r27, 0;
	@%p9 bra 	$L__BB0_12;
$L__BB0_13:
	setp.ne.s64 	%p10, %rd29, 0;
	@%p10 bra 	$L__BB0_15;
	mov.u32 	%r24, %ntid.x;
	mad.lo.s32 	%r25, %r1, %r24, %r2;
	mul.wide.u32 	%rd73, %r25, 8;
	add.s64 	%rd74, %rd3, %rd73;
	st.global.f64 	[%rd74], %fd117;
	bra.uni 	$L__BB0_20;
$L__BB0_15:
	setp.ne.s32 	%p11, %r14, 1;
	@%p11 bra 	$L__BB0_17;
	mul.wide.u32 	%rd69, %r2, 8;
	add.s64 	%rd70, %rd4, %rd69;
	ld.global.f64 	%fd107, [%rd70];
	add.f64 	%fd108, %fd117, %fd107;
	mov.u32 	%r22, %ntid.x;
	mad.lo.s32 	%r23, %r1, %r22, %r2;
	mul.wide.u32 	%rd71, %r23, 8;
	add.s64 	%rd72, %rd3, %rd71;
	st.global.f64 	[%rd72], %fd108;
	bra.uni 	$L__BB0_20;
$L__BB0_17:
	setp.ne.s32 	%p12, %r15, 1;
	@%p12 bra 	$L__BB0_19;
	mul.wide.u32 	%rd65, %r1, 8;
	add.s64 	%rd66, %rd4, %rd65;
	ld.global.f64 	%fd105, [%rd66];
	add.f64 	%fd106, %fd117, %fd105;
	mov.u32 	%r20, %ntid.x;
	mad.lo.s32 	%r21, %r1, %r20, %r2;
	mul.wide.u32 	%rd67, %r21, 8;
	add.s64 	%rd68, %rd3, %rd67;
	st.global.f64 	[%rd68], %fd106;
	bra.uni 	$L__BB0_20;
$L__BB0_19:
	mov.u32 	%r18, %ntid.x;
	mad.lo.s32 	%r19, %r1, %r18, %r2;
	mul.wide.u32 	%rd62, %r19, 8;
	add.s64 	%rd63, %rd4, %rd62;
	ld.global.f64 	%fd103, [%rd63];
	add.f64 	%fd104, %fd117, %fd103;
	add.s64 	%rd64, %rd3, %rd62;
	st.global.f64 	[%rd64], %fd104;
$L__BB0_20:
	ret;

}
	// .globl	_Z16transpose_kernelPdS_
.visible .entry _Z16transpose_kernelPdS_(
	.param .u64 .ptr .align 1 _Z16transpose_kernelPdS__param_0,
	.param .u64 .ptr .align 1 _Z16transpose_kernelPdS__param_1
)
{
	.reg .b32 	%r<7>;
	.reg .b64 	%rd<9>;
	.reg .b64 	%fd<2>;

	ld.param.u64 	%rd1, [_Z16transpose_kernelPdS__param_0];
	ld.param.u64 	%rd2, [_Z16transpose_kernelPdS__param_1];
	cvta.to.global.u64 	%rd3, %rd2;
	cvta.to.global.u64 	%rd4, %rd1;
	mov.u32 	%r1, %ctaid.x;
	mov.u32 	%r2, %ntid.x;
	mov.u32 	%r3, %tid.x;
	mad.lo.s32 	%r4, %r1, %r2, %r3;
	mul.wide.u32 	%rd5, %r4, 8;
	add.s64 	%rd6, %rd4, %rd5;
	ld.global.f64 	%fd1, [%rd6];
	mov.u32 	%r5, %nctaid.x;
	mad.lo.s32 	%r6, %r3, %r5, %r1;
	mul.wide.u32 	%rd7, %r6, 8;
	add.s64 	%rd8, %rd3, %rd7;
	st.global.f64 	[%rd8], %fd1;
	ret;

}
	// .globl	_Z15hadamard_kernelPdS_S_
.visible .entry _Z15hadamard_kernelPdS_S_(
	.param .u64 .ptr .align 1 _Z15hadamard_kernelPdS_S__param_0,
	.param .u64 .ptr .align 1 _Z15hadamard_kernelPdS_S__param_1,
	.param .u64 .ptr .align 1 _Z15hadamard_kernelPdS_S__param_2
)
{
	.reg .b32 	%r<5>;
	.reg .b64 	%rd<11>;
	.reg .b64 	%fd<4>;

	ld.param.u64 	%rd1, [_Z15hadamard_kernelPdS_S__param_0];
	ld.param.u64 	%rd2, [_Z15hadamard_kernelPdS_S__param_1];
	ld.param.u64 	%rd3, [_Z15hadamard_kernelPdS_S__param_2];
	cvta.to.global.u64 	%rd4, %rd3;
	cvta.to.global.u64 	%rd5, %rd2;
	cvta.to.global.u64 	%rd6, %rd1;
	mov.u32 	%r1, %ctaid.x;
	mov.u32 	%r2, %ntid.x;
	mov.u32 	%r3, %tid.x;
	mad.lo.s32 	%r4, %r1, %r2, %r3;
	mul.wide.u32 	%rd7, %r4, 8;
	add.s64 	%rd8, %rd6, %rd7;
	ld.global.f64 	%fd1, [%rd8];
	add.s64 	%rd9, %rd5, %rd7;
	ld.global.f64 	%fd2, [%rd9];
	mul.f64 	%fd3, %fd1, %fd2;
	add.s64 	%rd10, %rd4, %rd7;
	st.global.f64 	[%rd10], %fd3;
	ret;

}
	// .globl	_Z12saxpy_kernelPdS_S_d
.visible .entry _Z12saxpy_kernelPdS_S_d(
	.param .u64 .ptr .align 1 _Z12saxpy_kernelPdS_S_d_param_0,
	.param .u64 .ptr .align 1 _Z12saxpy_kernelPdS_S_d_param_1,
	.param .u64 .ptr .align 1 _Z12saxpy_kernelPdS_S_d_param_2,
	.param .f64 _Z12saxpy_kernelPdS_S_d_param_3
)
{
	.reg .b32 	%r<5>;
	.reg .b64 	%rd<11>;
	.reg .b64 	%fd<5>;

	ld.param.u64 	%rd1, [_Z12saxpy_kernelPdS_S_d_param_0];
	ld.param.u64 	%rd2, [_Z12saxpy_kernelPdS_S_d_param_1];
	ld.param.u64 	%rd3, [_Z12saxpy_kernelPdS_S_d_param_2];
	ld.param.f64 	%fd1, [_Z12saxpy_kernelPdS_S_d_param_3];
	cvta.to.global.u64 	%rd4, %rd3;
	cvta.to.global.u64 	%rd5, %rd2;
	cvta.to.global.u64 	%rd6, %rd1;
	mov.u32 	%r1, %ctaid.x;
	mov.u32 	%r2, %ntid.x;
	mov.u32 	%r3, %tid.x;
	mad.lo.s32 	%r4, %r1, %r2, %r3;
	mul.wide.u32 	%rd7, %r4, 8;
	add.s64 	%rd8, %rd6, %rd7;
	ld.global.f64 	%fd2, [%rd8];
	add.s64 	%rd9, %rd5, %rd7;
	ld.global.f64 	%fd3, [%rd9];
	fma.rn.f64 	%fd4, %fd1, %fd2, %fd3;
	add.s64 	%rd10, %rd4, %rd7;
	st.global.f64 	[%rd10], %fd4;
	ret;

}
	// .globl	_Z14operate_kernelPdS_di
.visible .entry _Z14operate_kernelPdS_di(
	.param .u64 .ptr .align 1 _Z14operate_kernelPdS_di_param_0,
	.param .u64 .ptr .align 1 _Z14operate_kernelPdS_di_param_1,
	.param .f64 _Z14operate_kernelPdS_di_param_2,
	.param .u32 _Z14operate_kernelPdS_di_param_3
)
{
	.reg .pred 	%p<6>;
	.reg .b32 	%r<6>;
	.reg .b64 	%rd<9>;
	.reg .b64 	%fd<10>;

	ld.param.u64 	%rd2, [_Z14operate_kernelPdS_di_param_0];
	ld.param.u64 	%rd1, [_Z14operate_kernelPdS_di_param_1];
	ld.param.f64 	%fd7, [_Z14operate_kernelPdS_di_param_2];
	ld.param.u32 	%r2, [_Z14operate_kernelPdS_di_param_3];
	cvta.to.global.u64 	%rd3, %rd2;
	mov.u32 	%r3, %ctaid.x;
	mov.u32 	%r4, %ntid.x;
	mov.u32 	%r5, %tid.x;
	mad.lo.s32 	%r1, %r3, %r4, %r5;
	mul.wide.u32 	%rd4, %r1, 8;
	add.s64 	%rd5, %rd3, %rd4;
	ld.global.f64 	%fd9, [%rd5];
	setp.gt.s32 	%p1, %r2, 2;
	@%p1 bra 	$L__BB4_4;
	setp.eq.s32 	%p4, %r2, 1;
	@%p4 bra 	$L__BB4_7;
	setp.eq.s32 	%p5, %r2, 2;
	@%p5 bra 	$L__BB4_3;
	bra.uni 	$L__BB4_9;
$L__BB4_3:
	sub.f64 	%fd9, %fd9, %fd7;
	bra.uni 	$L__BB4_9;
$L__BB4_4:
	setp.eq.s32 	%p2, %r2, 3;
	@%p2 bra 	$L__BB4_8;
	setp.eq.s32 	%p3, %r2, 4;
	@%p3 bra 	$L__BB4_6;
	bra.uni 	$L__BB4_9;
$L__BB4_6:
	add.f64 	%fd8, %fd7, 0d3DA5FD7FE1796495;
	div.rn.f64 	%fd9, %fd9, %fd8;
	bra.uni 	$L__BB4_9;
$L__BB4_7:
	add.f64 	%fd9, %fd7, %fd9;
	bra.uni 	$L__BB4_9;
$L__BB4_8:
	mul.f64 	%fd9, %fd7, %fd9;
$L__BB4_9:
	cvta.to.global.u64 	%rd6, %rd1;
	add.s64 	%rd8, %rd6, %rd4;
	st.global.f64 	[%rd8], %fd9;
	ret;

}
	// .globl	_Z15function_kernelPdS_i
.visible .entry _Z15function_kernelPdS_i(
	.param .u64 .ptr .align 1 _Z15function_kernelPdS_i_param_0,
	.param .u64 .ptr .align 1 _Z15function_kernelPdS_i_param_1,
	.param .u32 _Z15function_kernelPdS_i_param_2
)
{
	.reg .pred 	%p<14>;
	.reg .b32 	%r<36>;
	.reg .b32 	%f<5>;
	.reg .b64 	%rd<9>;
	.reg .b64 	%fd<65>;

	ld.param.u64 	%rd2, [_Z15function_kernelPdS_i_param_0];
	ld.param.u64 	%rd1, [_Z15function_kernelPdS_i_param_1];
	ld.param.u32 	%r8, [_Z15function_kernelPdS_i_param_2];
	cvta.to.global.u64 	%rd3, %rd2;
	mov.u32 	%r9, %ctaid.x;
	mov.u32 	%r10, %ntid.x;
	mov.u32 	%r11, %tid.x;
	mad.lo.s32 	%r1, %r9, %r10, %r11;
	mul.wide.u32 	%rd4, %r1, 8;
	add.s64 	%rd5, %rd3, %rd4;
	ld.global.f64 	%fd64, [%rd5];
	setp.gt.s32 	%p1, %r8, 2;
	@%p1 bra 	$L__BB5_4;
	setp.eq.s32 	%p4, %r8, 1;
	@%p4 bra 	$L__BB5_7;
	setp.eq.s32 	%p5, %r8, 2;
	@%p5 bra 	$L__BB5_3;
	bra.uni 	$L__BB5_15;
$L__BB5_3:
	setp.gt.f64 	%p10, %fd64, 0d3EE4F8B588E368F1;
	selp.f64 	%fd64, %fd64, 0d0000000000000000, %p10;
	bra.uni 	$L__BB5_15;
$L__BB5_4:
	setp.eq.s32 	%p2, %r8, 3;
	@%p2 bra 	$L__BB5_11;
	setp.eq.s32 	%p3, %r8, 4;
	@%p3 bra 	$L__BB5_6;
	bra.uni 	$L__BB5_15;
$L__BB5_6:
	setp.gt.f64 	%p6, %fd64, 0d3EE4F8B588E368F1;
	selp.f64 	%fd64, 0d3FF0000000000000, 0d0000000000000000, %p6;
	bra.uni 	$L__BB5_15;
$L__BB5_7:
	neg.f64 	%fd40, %fd64;
	fma.rn.f64 	%fd41, %fd64, 0dBFF71547652B82FE, 0d4338000000000000;
	{
	.reg .b32 %temp; 
	mov.b64 	{%r2, %temp}, %fd41;
	}
	mov.f64 	%fd42, 0dC338000000000000;
	add.rn.f64 	%fd43, %fd41, %fd42;
	fma.rn.f64 	%fd44, %fd43, 0dBFE62E42FEFA39EF, %fd40;
	fma.rn.f64 	%fd45, %fd43, 0dBC7ABC9E3B39803F, %fd44;
	fma.rn.f64 	%fd46, %fd45, 0d3E5ADE1569CE2BDF, 0d3E928AF3FCA213EA;
	fma.rn.f64 	%fd47, %fd46, %fd45, 0d3EC71DEE62401315;
	fma.rn.f64 	%fd48, %fd47, %fd45, 0d3EFA01997C89EB71;
	fma.rn.f64 	%fd49, %fd48, %fd45, 0d3F2A01A014761F65;
	fma.rn.f64 	%fd50, %fd49, %fd45, 0d3F56C16C1852B7AF;
	fma.rn.f64 	%fd51, %fd50, %fd45, 0d3F81111111122322;
	fma.rn.f64 	%fd52, %fd51, %fd45, 0d3FA55555555502A1;
	fma.rn.f64 	%fd53, %fd52, %fd45, 0d3FC5555555555511;
	fma.rn.f64 	%fd54, %fd53, %fd45, 0d3FE000000000000B;
	fma.rn.f64 	%fd55, %fd54, %fd45, 0d3FF0000000000000;
	fma.rn.f64 	%fd56, %fd55, %fd45, 0d3FF0000000000000;
	{
	.reg .b32 %temp; 
	mov.b64 	{%r3, %temp}, %fd56;
	}
	{
	.reg .b32 %temp; 
	mov.b64 	{%temp, %r4}, %fd56;
	}
	shl.b32 	%r24, %r2, 20;
	add.s32 	%r25, %r24, %r4;
	mov.b64 	%fd62, {%r3, %r25};
	{
	.reg .b32 %temp; 
	mov.b64 	{%temp, %r26}, %fd40;
	}
	mov.b32 	%f4, %r26;
	abs.f32 	%f1, %f4;
	setp.lt.f32 	%p11, %f1, 0f4086232B;
	@%p11 bra 	$L__BB5_10;
	setp.gt.f64 	%p12, %fd64, 0d0000000000000000;
	mov.f64 	%fd57, 0d7FF0000000000000;
	sub.f64 	%fd58, %fd57, %fd64;
	selp.f64 	%fd62, 0d0000000000000000, %fd58, %p12;
	setp.geu.f32 	%p13, %f1, 0f40874800;
	@%p13 bra 	$L__BB5_10;
	shr.u32 	%r27, %r2, 31;
	add.s32 	%r28, %r2, %r27;
	shr.s32 	%r29, %r28, 1;
	shl.b32 	%r30, %r29, 20;
	add.s32 	%r31, %r4, %r30;
	mov.b64 	%fd59, {%r3, %r31};
	sub.s32 	%r32, %r2, %r29;
	shl.b32 	%r33, %r32, 20;
	add.s32 	%r34, %r33, 1072693248;
	mov.b32 	%r35, 0;
	mov.b64 	%fd60, {%r35, %r34};
	mul.f64 	%fd62, %fd60, %fd59;
$L__BB5_10:
	add.f64 	%fd61, %fd62, 0d3FF0000000000000;
	rcp.rn.f64 	%fd64, %fd61;
	bra.uni 	$L__BB5_15;
$L__BB5_11:
	neg.f64 	%fd15, %fd64;
	fma.rn.f64 	%fd16, %fd64, 0dBFF71547652B82FE, 0d4338000000000000;
	{
	.reg .b32 %temp; 
	mov.b64 	{%r5, %temp}, %fd16;
	}
	mov.f64 	%fd17, 0dC338000000000000;
	add.rn.f64 	%fd18, %fd16, %fd17;
	fma.rn.f64 	%fd19, %fd18, 0dBFE62E42FEFA39EF, %fd15;
	fma.rn.f64 	%fd20, %fd18, 0dBC7ABC9E3B39803F, %fd19;
	fma.rn.f64 	%fd21, %fd20, 0d3E5ADE1569CE2BDF, 0d3E928AF3FCA213EA;
	fma.rn.f64 	%fd22, %fd21, %fd20, 0d3EC71DEE62401315;
	fma.rn.f64 	%fd23, %fd22, %fd20, 0d3EFA01997C89EB71;
	fma.rn.f64 	%fd24, %fd23, %fd20, 0d3F2A01A014761F65;
	fma.rn.f64 	%fd25, %fd24, %fd20, 0d3F56C16C1852B7AF;
	fma.rn.f64 	%fd26, %fd25, %fd20, 0d3F81111111122322;
	fma.rn.f64 	%fd27, %fd26, %fd20, 0d3FA55555555502A1;
	fma.rn.f64 	%fd28, %fd27, %fd20, 0d3FC5555555555511;
	fma.rn.f64 	%fd29, %fd28, %fd20, 0d3FE000000000000B;
	fma.rn.f64 	%fd30, %fd29, %fd20, 0d3FF0000000000000;
	fma.rn.f64 	%fd31, %fd30, %fd20, 0d3FF0000000000000;
	{
	.reg .b32 %temp; 
	mov.b64 	{%r6, %temp}, %fd31;
	}
	{
	.reg .b32 %temp; 
	mov.b64 	{%temp, %r7}, %fd31;
	}
	shl.b32 	%r12, %r5, 20;
	add.s32 	%r13, %r12, %r7;
	mov.b64 	%fd63, {%r6, %r13};
	{
	.reg .b32 %temp; 
	mov.b64 	{%temp, %r14}, %fd15;
	}
	mov.b32 	%f3, %r14;
	abs.f32 	%f2, %f3;
	setp.lt.f32 	%p7, %f2, 0f4086232B;
	@%p7 bra 	$L__BB5_14;
	setp.gt.f64 	%p8, %fd64, 0d0000000000000000;
	mov.f64 	%fd32, 0d7FF0000000000000;
	sub.f64 	%fd33, %fd32, %fd64;
	selp.f64 	%fd63, 0d0000000000000000, %fd33, %p8;
	setp.geu.f32 	%p9, %f2, 0f40874800;
	@%p9 bra 	$L__BB5_14;
	shr.u32 	%r15, %r5, 31;
	add.s32 	%r16, %r5, %r15;
	shr.s32 	%r17, %r16, 1;
	shl.b32 	%r18, %r17, 20;
	add.s32 	%r19, %r7, %r18;
	mov.b64 	%fd34, {%r6, %r19};
	sub.s32 	%r20, %r5, %r17;
	shl.b32 	%r21, %r20, 20;
	add.s32 	%r22, %r21, 1072693248;
	mov.b32 	%r23, 0;
	mov.b64 	%fd35, {%r23, %r22};
	mul.f64 	%fd63, %fd35, %fd34;
$L__BB5_14:
	add.f64 	%fd36, %fd63, 0d3FF0000000000000;
	rcp.rn.f64 	%fd37, %fd36;
	mov.f64 	%fd38, 0d3FF0000000000000;
	sub.f64 	%fd39, %fd38, %fd37;
	mul.f64 	%fd64, %fd37, %fd39;
$L__BB5_15:
	cvta.to.global.u64 	%rd6, %rd1;
	add.s64 	%rd8, %rd6, %rd4;
	st.global.f64 	[%rd8], %fd64;
	ret;

}
	// .globl	_Z16reduction_kernelPdS_iii
.visible .entry _Z16reduction_kernelPdS_iii(
	.param .u64 .ptr .align 1 _Z16reduction_kernelPdS_iii_param_0,
	.param .u64 .ptr .align 1 _Z16reduction_kernelPdS_iii_param_1,
	.param .u32 _Z16reduction_kernelPdS_iii_param_2,
	.param .u32 _Z16reduction_kernelPdS_iii_param_3,
	.param .u32 _Z16reduction_kernelPdS_iii_param_4
)
{
	.reg .pred 	%p<117>;
	.reg .b32 	%r<724>;
	.reg .b64 	%rd<417>;
	.reg .b64 	%fd<827>;

	ld.param.u64 	%rd3, [_Z16reduction_kernelPdS_iii_param_0];
	ld.param.u64 	%rd4, [_Z16reduction_kernelPdS_iii_param_1];
	ld.param.u32 	%r364, [_Z16reduction_kernelPdS_iii_param_2];
	ld.param.u32 	%r365, [_Z16reduction_kernelPdS_iii_param_3];
	ld.param.u32 	%r366, [_Z16reduction_kernelPdS_iii_param_4];
	cvta.to.global.u64 	%rd1, %rd3;
	cvta.to.global.u64 	%rd2, %rd4;
	setp.eq.s32 	%p1, %r366, 1;
	mov.f64 	%fd796, 0d0000000000000000;
	mov.f64 	%fd797, 0d0000000000000000;
	@%p1 bra 	$L__BB6_70;
	setp.lt.s32 	%p2, %r365, 1;
	@%p2 bra 	$L__BB6_30;
	mov.u32 	%r367, %tid.x;
	mul.lo.s32 	%r1, %r365, %r367;
	setp.gt.s32 	%p3, %r364, 2;
	@%p3 bra 	$L__BB6_17;
	setp.eq.s32 	%p6, %r364, 1;
	@%p6 bra 	$L__BB6_46;
	setp.eq.s32 	%p7, %r364, 2;
	@%p7 bra 	$L__BB6_5;
	bra.uni 	$L__BB6_30;
$L__BB6_5:
	add.s32 	%r415, %r365, -1;
	and.b32  	%r23, %r365, 15;
	setp.lt.u32 	%p24, %r415, 15;
	mov.f64 	%fd797, 0d0000000000000000;
	mov.b32 	%r610, 0;
	@%p24 bra 	$L__BB6_8;
	and.b32  	%r610, %r365, 2147483632;
	neg.s32 	%r608, %r610;
	add.s32 	%r607, %r1, 7;
	mov.f64 	%fd797, 0d0000000000000000;
$L__BB6_7:
	.pragma "nounroll";
	add.s32 	%r416, %r607, -7;
	mul.wide.u32 	%rd93, %r416, 8;
	add.s64 	%rd94, %rd1, %rd93;
	ld.global.f64 	%fd252, [%rd94];
	sub.f64 	%fd253, %fd797, %fd252;
	add.s32 	%r417, %r607, -6;
	mul.wide.u32 	%rd95, %r417, 8;
	add.s64 	%rd96, %rd1, %rd95;
	ld.global.f64 	%fd254, [%rd96];
	sub.f64 	%fd255, %fd253, %fd254;
	add.s32 	%r418, %r607, -5;
	mul.wide.u32 	%rd97, %r418, 8;
	add.s64 	%rd98, %rd1, %rd97;
	ld.global.f64 	%fd256, [%rd98];
	sub.f64 	%fd257, %fd255, %fd256;
	add.s32 	%r419, %r607, -4;
	mul.wide.u32 	%rd99, %r419, 8;
	add.s64 	%rd100, %rd1, %rd99;
	ld.global.f64 	%fd258, [%rd100];
	sub.f64 	%fd259, %fd257, %fd258;
	add.s32 	%r420, %r607, -3;
	mul.wide.u32 	%rd101, %r420, 8;
	add.s64 	%rd102, %rd1, %rd101;
	ld.global.f64 	%fd260, [%rd102];
	sub.f64 	%fd261, %fd259, %fd260;
	add.s32 	%r421, %r607, -2;
	mul.wide.u32 	%rd103, %r421, 8;
	add.s64 	%rd104, %rd1, %rd103;
	ld.global.f64 	%fd262, [%rd104];
	sub.f64 	%fd263, %fd261, %fd262;
	add.s32 	%r422, %r607, -1;
	mul.wide.u32 	%rd105, %r422, 8;
	add.s64 	%rd106, %rd1, %rd105;
	ld.global.f64 	%fd264, [%rd106];
	sub.f64 	%fd265, %fd263, %fd264;
	add.s32 	%r423, %r607, 8;
	mul.wide.u32 	%rd107, %r607, 8;
	add.s64 	%rd108, %rd1, %rd107;
	ld.global.f64 	%fd266, [%rd108];
	sub.f64 	%fd267, %fd265, %fd266;
	add.s32 	%r424, %r607, 1;
	mul.wide.u32 	%rd109, %r424, 8;
	add.s64 	%rd110, %rd1, %rd109;
	ld.global.f64 	%fd268, [%rd110];
	sub.f64 	%fd269, %fd267, %fd268;
	add.s32 	%r425, %r607, 2;
	mul.wide.u32 	%rd111, %r425, 8;
	add.s64 	%rd112, %rd1, %rd111;
	ld.global.f64 	%fd270, [%rd112];
	sub.f64 	%fd271, %fd269, %fd270;
	add.s32 	%r426, %r607, 3;
	mul.wide.u32 	%rd113, %r426, 8;
	add.s64 	%rd114, %rd1, %rd113;
	ld.global.f64 	%fd272, [%rd114];
	sub.f64 	%fd273, %fd271, %fd272;
	add.s32 	%r427, %r607, 4;
	mul.wide.u32 	%rd115, %r427, 8;
	add.s64 	%rd116, %rd1, %rd115;
	ld.global.f64 	%fd274, [%rd116];
	sub.f64 	%fd275, %fd273, %fd274;
	add.s32 	%r428, %r607, 5;
	mul.wide.u32 	%rd117, %r428, 8;
	add.s64 	%rd118, %rd1, %rd117;
	ld.global.f64 	%fd276, [%rd118];
	sub.f64 	%fd277, %fd275, %fd276;
	add.s32 	%r429, %r607, 6;
	mul.wide.u32 	%rd119, %r429, 8;
	add.s64 	%rd120, %rd1, %rd119;
	ld.global.f64 	%fd278, [%rd120];
	sub.f64 	%fd279, %fd277, %fd278;
	add.s32 	%r430, %r607, 7;
	mul.wide.u32 	%rd121, %r430, 8;
	add.s64 	%rd122, %rd1, %rd121;
	ld.global.f64 	%fd280, [%rd122];
	sub.f64 	%fd281, %fd279, %fd280;
	mul.wide.u32 	%rd123, %r423, 8;
	add.s64 	%rd124, %rd1, %rd123;
	ld.global.f64 	%fd282, [%rd124];
	sub.f64 	%fd797, %fd281, %fd282;
	add.s32 	%r608, %r608, 16;
	add.s32 	%r607, %r607, 16;
	setp.ne.s32 	%p25, %r608, 0;
	@%p25 bra 	$L__BB6_7;
$L__BB6_8:
	setp.eq.s32 	%p26, %r23, 0;
	@%p26 bra 	$L__BB6_30;
	and.b32  	%r32, %r365, 7;
	setp.lt.u32 	%p27, %r23, 8;
	@%p27 bra 	$L__BB6_11;
	add.s32 	%r431, %r610, %r1;
	mul.wide.u32 	%rd125, %r431, 8;
	add.s64 	%rd126, %rd1, %rd125;
	ld.global.f64 	%fd284, [%rd126];
	sub.f64 	%fd285, %fd797, %fd284;
	add.s32 	%r432, %r431, 1;
	mul.wide.u32 	%rd127, %r432, 8;
	add.s64 	%rd128, %rd1, %rd127;
	ld.global.f64 	%fd286, [%rd128];
	sub.f64 	%fd287, %fd285, %fd286;
	add.s32 	%r433, %r431, 2;
	mul.wide.u32 	%rd129, %r433, 8;
	add.s64 	%rd130, %rd1, %rd129;
	ld.global.f64 	%fd288, [%rd130];
	sub.f64 	%fd289, %fd287, %fd288;
	add.s32 	%r434, %r431, 3;
	mul.wide.u32 	%rd131, %r434, 8;
	add.s64 	%rd132, %rd1, %rd131;
	ld.global.f64 	%fd290, [%rd132];
	sub.f64 	%fd291, %fd289, %fd290;
	add.s32 	%r435, %r431, 4;
	mul.wide.u32 	%rd133, %r435, 8;
	add.s64 	%rd134, %rd1, %rd133;
	ld.global.f64 	%fd292, [%rd134];
	sub.f64 	%fd293, %fd291, %fd292;
	add.s32 	%r436, %r431, 5;
	mul.wide.u32 	%rd135, %r436, 8;
	add.s64 	%rd136, %rd1, %rd135;
	ld.global.f64 	%fd294, [%rd136];
	sub.f64 	%fd295, %fd293, %fd294;
	add.s32 	%r437, %r431, 6;
	mul.wide.u32 	%rd137, %r437, 8;
	add.s64 	%rd138, %rd1, %rd137;
	ld.global.f64 	%fd296, [%rd138];
	sub.f64 	%fd297, %fd295, %fd296;
	add.s32 	%r438, %r431, 7;
	mul.wide.u32 	%rd139, %r438, 8;
	add.s64 	%rd140, %rd1, %rd139;
	ld.global.f64 	%fd298, [%rd140];
	sub.f64 	%fd797, %fd297, %fd298;
	add.s32 	%r610, %r610, 8;
$L__BB6_11:
	setp.eq.s32 	%p28, %r32, 0;
	@%p28 bra 	$L__BB6_30;
	and.b32  	%r35, %r365, 3;
	setp.lt.u32 	%p29, %r32, 4;
	@%p29 bra 	$L__BB6_14;
	add.s32 	%r439, %r610, %r1;
	mul.wide.u32 	%rd141, %r439, 8;
	add.s64 	%rd142, %rd1, %rd141;
	ld.global.f64 	%fd300, [%rd142];
	sub.f64 	%fd301, %fd797, %fd300;
	add.s32 	%r440, %r439, 1;
	mul.wide.u32 	%rd143, %r440, 8;
	add.s64 	%rd144, %rd1, %rd143;
	ld.global.f64 	%fd302, [%rd144];
	sub.f64 	%fd303, %fd301, %fd302;
	add.s32 	%r441, %r439, 2;
	mul.wide.u32 	%rd145, %r441, 8;
	add.s64 	%rd146, %rd1, %rd145;
	ld.global.f64 	%fd304, [%rd146];
	sub.f64 	%fd305, %fd303, %fd304;
	add.s32 	%r442, %r439, 3;
	mul.wide.u32 	%rd147, %r442, 8;
	add.s64 	%rd148, %rd1, %rd147;
	ld.global.f64 	%fd306, [%rd148];
	sub.f64 	%fd797, %fd305, %fd306;
	add.s32 	%r610, %r610, 4;
$L__BB6_14:
	setp.eq.s32 	%p30, %r35, 0;
	@%p30 bra 	$L__BB6_30;
	add.s32 	%r613, %r610, %r1;
	neg.s32 	%r612, %r35;
$L__BB6_16:
	.pragma "nounroll";
	mul.wide.u32 	%rd149, %r613, 8;
	add.s64 	%rd150, %rd1, %rd149;
	ld.global.f64 	%fd307, [%rd150];
	sub.f64 	%fd797, %fd797, %fd307;
	add.s32 	%r613, %r613, 1;
	add.s32 	%r612, %r612, 1;
	setp.eq.s32 	%p31, %r612, 0;
	@%p31 bra 	$L__BB6_30;
	bra.uni 	$L__BB6_16;
$L__BB6_17:
	setp.eq.s32 	%p4, %r364, 3;
	@%p4 bra 	$L__BB6_58;
	setp.eq.s32 	%p5, %r364, 4;
	@%p5 bra 	$L__BB6_19;
	bra.uni 	$L__BB6_30;
$L__BB6_19:
	add.s32 	%r369, %r365, -1;
	and.b32  	%r65, %r365, 7;
	setp.lt.u32 	%p8, %r369, 7;
	mov.f64 	%fd797, 0d0000000000000000;
	mov.b32 	%r624, 0;
	@%p8 bra 	$L__BB6_22;
	and.b32  	%r624, %r365, 2147483640;
	neg.s32 	%r622, %r624;
	add.s32 	%r621, %r1, 3;
	mov.f64 	%fd797, 0d0000000000000000;
$L__BB6_21:
	.pragma "nounroll";
	add.s32 	%r370, %r621, -3;
	mul.wide.u32 	%rd5, %r370, 8;
	add.s64 	%rd6, %rd1, %rd5;
	ld.global.f64 	%fd147, [%rd6];
	add.f64 	%fd148, %fd147, 0d3DA5FD7FE1796495;
	div.rn.f64 	%fd149, %fd797, %fd148;
	add.s32 	%r371, %r621, -2;
	mul.wide.u32 	%rd7, %r371, 8;
	add.s64 	%rd8, %rd1, %rd7;
	ld.global.f64 	%fd150, [%rd8];
	add.f64 	%fd151, %fd150, 0d3DA5FD7FE1796495;
	div.rn.f64 	%fd152, %fd149, %fd151;
	add.s32 	%r372, %r621, -1;
	mul.wide.u32 	%rd9, %r372, 8;
	add.s64 	%rd10, %rd1, %rd9;
	ld.global.f64 	%fd153, [%rd10];
	add.f64 	%fd154, %fd153, 0d3DA5FD7FE1796495;
	div.rn.f64 	%fd155, %fd152, %fd154;
	add.s32 	%r373, %r621, 4;
	mul.wide.u32 	%rd11, %r621, 8;
	add.s64 	%rd12, %rd1, %rd11;
	ld.global.f64 	%fd156, [%rd12];
	add.f64 	%fd157, %fd156, 0d3DA5FD7FE1796495;
	div.rn.f64 	%fd158, %fd155, %fd157;
	add.s32 	%r374, %r621, 1;
	mul.wide.u32 	%rd13, %r374, 8;
	add.s64 	%rd14, %rd1, %rd13;
	ld.global.f64 	%fd159, [%rd14];
	add.f64 	%fd160, %fd159, 0d3DA5FD7FE1796495;
	div.rn.f64 	%fd161, %fd158, %fd160;
	add.s32 	%r375, %r621, 2;
	mul.wide.u32 	%rd15, %r375, 8;
	add.s64 	%rd16, %rd1, %rd15;
	ld.global.f64 	%fd162, [%rd16];
	add.f64 	%fd163, %fd162, 0d3DA5FD7FE1796495;
	div.rn.f64 	%fd164, %fd161, %fd163;
	add.s32 	%r376, %r621, 3;
	mul.wide.u32 	%rd17, %r376, 8;
	add.s64 	%rd18, %rd1, %rd17;
	ld.global.f64 	%fd165, [%rd18];
	add.f64 	%fd166, %fd165, 0d3DA5FD7FE1796495;
	div.rn.f64 	%fd167, %fd164, %fd166;
	mul.wide.u32 	%rd19, %r373, 8;
	add.s64 	%rd20, %rd1, %rd19;
	ld.global.f64 	%fd168, [%rd20];
	add.f64 	%fd169, %fd168, 0d3DA5FD7FE1796495;
	div.rn.f64 	%fd797, %fd167, %fd169;
	add.s32 	%r622, %r622, 8;
	add.s32 	%r621, %r621, 8;
	setp.ne.s32 	%p9, %r622, 0;
	@%p9 bra 	$L__BB6_21;
$L__BB6_22:
	setp.eq.s32 	%p10, %r65, 0;
	@%p10 bra 	$L__BB6_30;
	and.b32  	%r74, %r365, 3;
	setp.lt.u32 	%p11, %r65, 4;
	@%p11 bra 	$L__BB6_25;
	add.s32 	%r377, %r624, %r1;
	mul.wide.u32 	%rd21, %r377, 8;
	add.s64 	%rd22, %rd1, %rd21;
	ld.global.f64 	%fd171, [%rd22];
	add.f64 	%fd172, %fd171, 0d3DA5FD7FE1796495;
	div.rn.f64 	%fd173, %fd797, %fd172;
	add.s32 	%r378, %r377, 1;
	mul.wide.u32 	%rd23, %r378, 8;
	add.s64 	%rd24, %rd1, %rd23;
	ld.global.f64 	%fd174, [%rd24];
	add.f64 	%fd175, %fd174, 0d3DA5FD7FE1796495;
	div.rn.f64 	%fd176, %fd173, %fd175;
	add.s32 	%r379, %r377, 2;
	mul.wide.u32 	%rd25, %r379, 8;
	add.s64 	%rd26, %rd1, %rd25;
	ld.global.f64 	%fd177, [%rd26];
	add.f64 	%fd178, %fd177, 0d3DA5FD7FE1796495;
	div.rn.f64 	%fd179, %fd176, %fd178;
	add.s32 	%r380, %r377, 3;
	mul.wide.u32 	%rd27, %r380, 8;
	add.s64 	%rd28, %rd1, %rd27;
	ld.global.f64 	%fd180, [%rd28];
	add.f64 	%fd181, %fd180, 0d3DA5FD7FE1796495;
	div.rn.f64 	%fd797, %fd179, %fd181;
	add.s32 	%r624, %r624, 4;
$L__BB6_25:
	setp.eq.s32 	%p12, %r74, 0;
	@%p12 bra 	$L__BB6_30;
	setp.eq.s32 	%p13, %r74, 1;
	@%p13 bra 	$L__BB6_28;
	add.s32 	%r381, %r624, %r1;
	mul.wide.u32 	%rd29, %r381, 8;
	add.s64 	%rd30, %rd1, %rd29;
	ld.global.f64 	%fd183, [%rd30];
	add.f64 	%fd184, %fd183, 0d3DA5FD7FE1796495;
	div.rn.f64 	%fd185, %fd797, %fd184;
	add.s32 	%r382, %r381, 1;
	mul.wide.u32 	%rd31, %r382, 8;
	add.s64 	%rd32, %rd1, %rd31;
	ld.global.f64 	%fd186, [%rd32];
	add.f64 	%fd187, %fd186, 0d3DA5FD7FE1796495;
	div.rn.f64 	%fd797, %fd185, %fd187;
	add.s32 	%r624, %r624, 2;
$L__BB6_28:
	and.b32  	%r383, %r365, 1;
	setp.eq.b32 	%p14, %r383, 1;
	not.pred 	%p15, %p14;
	@%p15 bra 	$L__BB6_30;
	add.s32 	%r384, %r624, %r1;
	mul.wide.u32 	%rd33, %r384, 8;
	add.s64 	%rd34, %rd1, %rd33;
	ld.global.f64 	%fd188, [%rd34];
	add.f64 	%fd189, %fd188, 0d3DA5FD7FE1796495;
	div.rn.f64 	%fd797, %fd797, %fd189;
$L__BB6_30:
	setp.ne.s32 	%p40, %r366, 3;
	@%p40 bra 	$L__BB6_161;
	bar.sync 	0;
	mov.u32 	%r473, %tid.x;
	shl.b32 	%r474, %r473, 3;
	mov.u32 	%r475, s;
	add.s32 	%r476, %r475, %r474;
	st.shared.f64 	[%r476], %fd797;
	bar.sync 	0;
	setp.ne.s32 	%p41, %r473, 0;
	@%p41 bra 	$L__BB6_160;
	mov.f64 	%fd826, 0d0000000000000000;
	mov.u32 	%r311, %ntid.x;
	setp.gt.s32 	%p42, %r364, 2;
	@%p42 bra 	$L__BB6_124;
	setp.eq.s32 	%p45, %r364, 1;
	@%p45 bra 	$L__BB6_137;
	setp.eq.s32 	%p46, %r364, 2;
	@%p46 bra 	$L__BB6_35;
	bra.uni 	$L__BB6_159;
$L__BB6_35:
	and.b32  	%r325, %r311, 7;
	setp.lt.u32 	%p63, %r311, 8;
	mov.f64 	%fd826, 0d0000000000000000;
	mov.b32 	%r712, 0;
	@%p63 bra 	$L__BB6_38;
	and.b32  	%r712, %r311, 2040;
	add.s32 	%r709, %r475, 32;
	and.b32  	%r508, %r311, -8;
	neg.s32 	%r710, %r508;
	mov.f64 	%fd826, 0d0000000000000000;
$L__BB6_37:
	.pragma "nounroll";
	ld.shared.v2.f64 	{%fd448, %fd449}, [%r709+-32];
	sub.f64 	%fd450, %fd826, %fd448;
	sub.f64 	%fd451, %fd450, %fd449;
	ld.shared.v2.f64 	{%fd452, %fd453}, [%r709+-16];
	sub.f64 	%fd454, %fd451, %fd452;
	sub.f64 	%fd455, %fd454, %fd453;
	ld.shared.v2.f64 	{%fd456, %fd457}, [%r709];
	sub.f64 	%fd458, %fd455, %fd456;
	sub.f64 	%fd459, %fd458, %fd457;
	ld.shared.v2.f64 	{%fd460, %fd461}, [%r709+16];
	sub.f64 	%fd462, %fd459, %fd460;
	sub.f64 	%fd826, %fd462, %fd461;
	add.s32 	%r710, %r710, 8;
	add.s32 	%r709, %r709, 64;
	setp.ne.s32 	%p64, %r710, 0;
	@%p64 bra 	$L__BB6_37;
$L__BB6_38:
	setp.eq.s32 	%p65, %r325, 0;
	@%p65 bra 	$L__BB6_159;
	and.b32  	%r333, %r311, 3;
	setp.lt.u32 	%p66, %r325, 4;
	@%p66 bra 	$L__BB6_41;
	shl.b32 	%r509, %r712, 3;
	add.s32 	%r511, %r475, %r509;
	ld.shared.f64 	%fd464, [%r511];
	sub.f64 	%fd465, %fd826, %fd464;
	ld.shared.f64 	%fd466, [%r511+8];
	sub.f64 	%fd467, %fd465, %fd466;
	ld.shared.f64 	%fd468, [%r511+16];
	sub.f64 	%fd469, %fd467, %fd468;
	ld.shared.f64 	%fd470, [%r511+24];
	sub.f64 	%fd826, %fd469, %fd470;
	add.s32 	%r712, %r712, 4;
$L__BB6_41:
	setp.eq.s32 	%p67, %r333, 0;
	@%p67 bra 	$L__BB6_159;
	setp.eq.s32 	%p68, %r333, 1;
	@%p68 bra 	$L__BB6_44;
	shl.b32 	%r512, %r712, 3;
	add.s32 	%r514, %r475, %r512;
	ld.shared.f64 	%fd472, [%r514];
	sub.f64 	%fd473, %fd826, %fd472;
	ld.shared.f64 	%fd474, [%r514+8];
	sub.f64 	%fd826, %fd473, %fd474;
	add.s32 	%r712, %r712, 2;
$L__BB6_44:
	and.b32  	%r515, %r311, 1;
	setp.eq.b32 	%p69, %r515, 1;
	not.pred 	%p70, %p69;
	@%p70 bra 	$L__BB6_159;
	shl.b32 	%r516, %r712, 3;
	add.s32 	%r518, %r475, %r516;
	ld.shared.f64 	%fd475, [%r518];
	sub.f64 	%fd826, %fd826, %fd475;
	bra.uni 	$L__BB6_159;
$L__BB6_46:
	add.s32 	%r444, %r365, -1;
	and.b32  	%r2, %r365, 15;
	setp.lt.u32 	%p32, %r444, 15;
	mov.f64 	%fd797, 0d0000000000000000;
	mov.b32 	%r603, 0;
	@%p32 bra 	$L__BB6_49;
	and.b32  	%r603, %r365, 2147483632;
	neg.s32 	%r601, %r603;
	add.s32 	%r600, %r1, 7;
	mov.f64 	%fd797, 0d0000000000000000;
$L__BB6_48:
	.pragma "nounroll";
	add.s32 	%r445, %r600, -7;
	mul.wide.u32 	%rd151, %r445, 8;
	add.s64 	%rd152, %rd1, %rd151;
	ld.global.f64 	%fd311, [%rd152];
	add.f64 	%fd312, %fd797, %fd311;
	add.s32 	%r446, %r600, -6;
	mul.wide.u32 	%rd153, %r446, 8;
	add.s64 	%rd154, %rd1, %rd153;
	ld.global.f64 	%fd313, [%rd154];
	add.f64 	%fd314, %fd312, %fd313;
	add.s32 	%r447, %r600, -5;
	mul.wide.u32 	%rd155, %r447, 8;
	add.s64 	%rd156, %rd1, %rd155;
	ld.global.f64 	%fd315, [%rd156];
	add.f64 	%fd316, %fd314, %fd315;
	add.s32 	%r448, %r600, -4;
	mul.wide.u32 	%rd157, %r448, 8;
	add.s64 	%rd158, %rd1, %rd157;
	ld.global.f64 	%fd317, [%rd158];
	add.f64 	%fd318, %fd316, %fd317;
	add.s32 	%r449, %r600, -3;
	mul.wide.u32 	%rd159, %r449, 8;
	add.s64 	%rd160, %rd1, %rd159;
	ld.global.f64 	%fd319, [%rd160];
	add.f64 	%fd320, %fd318, %fd319;
	add.s32 	%r450, %r600, -2;
	mul.wide.u32 	%rd161, %r450, 8;
	add.s64 	%rd162, %rd1, %rd161;
	ld.global.f64 	%fd321, [%rd162];
	add.f64 	%fd322, %fd320, %fd321;
	add.s32 	%r451, %r600, -1;
	mul.wide.u32 	%rd163, %r451, 8;
	add.s64 	%rd164, %rd1, %rd163;
	ld.global.f64 	%fd323, [%rd164];
	add.f64 	%fd324, %fd322, %fd323;
	add.s32 	%r452, %r600, 8;
	mul.wide.u32 	%rd165, %r600, 8;
	add.s64 	%rd166, %rd1, %rd165;
	ld.global.f64 	%fd325, [%rd166];
	add.f64 	%fd326, %fd324, %fd325;
	add.s32 	%r453, %r600, 1;
	mul.wide.u32 	%rd167, %r453, 8;
	add.s64 	%rd168, %rd1, %rd167;
	ld.global.f64 	%fd327, [%rd168];
	add.f64 	%fd328, %fd326, %fd327;
	add.s32 	%r454, %r600, 2;
	mul.wide.u32 	%rd169, %r454, 8;
	add.s64 	%rd170, %rd1, %rd169;
	ld.global.f64 	%fd329, [%rd170];
	add.f64 	%fd330, %fd328, %fd329;
	add.s32 	%r455, %r600, 3;
	mul.wide.u32 	%rd171, %r455, 8;
	add.s64 	%rd172, %rd1, %rd171;
	ld.global.f64 	%fd331, [%rd172];
	add.f64 	%fd332, %fd330, %fd331;
	add.s32 	%r456, %r600, 4;
	mul.wide.u32 	%rd173, %r456, 8;
	add.s64 	%rd174, %rd1, %rd173;
	ld.global.f64 	%fd333, [%rd174];
	add.f64 	%fd334, %fd332, %fd333;
	add.s32 	%r457, %r600, 5;
	mul.wide.u32 	%rd175, %r457, 8;
	add.s64 	%rd176, %rd1, %rd175;
	ld.global.f64 	%fd335, [%rd176];
	add.f64 	%fd336, %fd334, %fd335;
	add.s32 	%r458, %r600, 6;
	mul.wide.u32 	%rd177, %r458, 8;
	add.s64 	%rd178, %rd1, %rd177;
	ld.global.f64 	%fd337, [%rd178];
	add.f64 	%fd338, %fd336, %fd337;
	add.s32 	%r459, %r600, 7;
	mul.wide.u32 	%rd179, %r459, 8;
	add.s64 	%rd180, %rd1, %rd179;
	ld.global.f64 	%fd339, [%rd180];
	add.f64 	%fd340, %fd338, %fd339;
	mul.wide.u32 	%rd181, %r452, 8;
	add.s64 	%rd182, %rd1, %rd181;
	ld.global.f64 	%fd341, [%rd182];
	add.f64 	%fd797, %fd340, %fd341;
	add.s32 	%r601, %r601, 16;
	add.s32 	%r600, %r600, 16;
	setp.ne.s32 	%p33, %r601, 0;
	@%p33 bra 	$L__BB6_48;
$L__BB6_49:
	setp.eq.s32 	%p34, %r2, 0;
	@%p34 bra 	$L__BB6_30;
	and.b32  	%r11, %r365, 7;
	setp.lt.u32 	%p35, %r2, 8;
	@%p35 bra 	$L__BB6_52;
	add.s32 	%r460, %r603, %r1;
	mul.wide.u32 	%rd183, %r460, 8;
	add.s64 	%rd184, %rd1, %rd183;
	ld.global.f64 	%fd343, [%rd184];
	add.f64 	%fd344, %fd797, %fd343;
	add.s32 	%r461, %r460, 1;
	mul.wide.u32 	%rd185, %r461, 8;
	add.s64 	%rd186, %rd1, %rd185;
	ld.global.f64 	%fd345, [%rd186];
	add.f64 	%fd346, %fd344, %fd345;
	add.s32 	%r462, %r460, 2;
	mul.wide.u32 	%rd187, %r462, 8;
	add.s64 	%rd188, %rd1, %rd187;
	ld.global.f64 	%fd347, [%rd188];
	add.f64 	%fd348, %fd346, %fd347;
	add.s32 	%r463, %r460, 3;
	mul.wide.u32 	%rd189, %r463, 8;
	add.s64 	%rd190, %rd1, %rd189;
	ld.global.f64 	%fd349, [%rd190];
	add.f64 	%fd350, %fd348, %fd349;
	add.s32 	%r464, %r460, 4;
	mul.wide.u32 	%rd191, %r464, 8;
	add.s64 	%rd192, %rd1, %rd191;
	ld.global.f64 	%fd351, [%rd192];
	add.f64 	%fd352, %fd350, %fd351;
	add.s32 	%r465, %r460, 5;
	mul.wide.u32 	%rd193, %r465, 8;
	add.s64 	%rd194, %rd1, %rd193;
	ld.global.f64 	%fd353, [%rd194];
	add.f64 	%fd354, %fd352, %fd353;
	add.s32 	%r466, %r460, 6;
	mul.wide.u32 	%rd195, %r466, 8;
	add.s64 	%rd196, %rd1, %rd195;
	ld.global.f64 	%fd355, [%rd196];
	add.f64 	%fd356, %fd354, %fd355;
	add.s32 	%r467, %r460, 7;
	mul.wide.u32 	%rd197, %r467, 8;
	add.s64 	%rd198, %rd1, %rd197;
	ld.global.f64 	%fd357, [%rd198];
	add.f64 	%fd797, %fd356, %fd357;
	add.s32 	%r603, %r603, 8;
$L__BB6_52:
	setp.eq.s32 	%p36, %r11, 0;
	@%p36 bra 	$L__BB6_30;
	and.b32  	%r14, %r365, 3;
	setp.lt.u32 	%p37, %r11, 4;
	@%p37 bra 	$L__BB6_55;
	add.s32 	%r468, %r603, %r1;
	mul.wide.u32 	%rd199, %r468, 8;
	add.s64 	%rd200, %rd1, %rd199;
	ld.global.f64 	%fd359, [%rd200];
	add.f64 	%fd360, %fd797, %fd359;
	add.s32 	%r469, %r468, 1;
	mul.wide.u32 	%rd201, %r469, 8;
	add.s64 	%rd202, %rd1, %rd201;
	ld.global.f64 	%fd361, [%rd202];
	add.f64 	%fd362, %fd360, %fd361;
	add.s32 	%r470, %r468, 2;
	mul.wide.u32 	%rd203, %r470, 8;
	add.s64 	%rd204, %rd1, %rd203;
	ld.global.f64 	%fd363, [%rd204];
	add.f64 	%fd364, %fd362, %fd363;
	add.s32 	%r471, %r468, 3;
	mul.wide.u32 	%rd205, %r471, 8;
	add.s64 	%rd206, %rd1, %rd205;
	ld.global.f64 	%fd365, [%rd206];
	add.f64 	%fd797, %fd364, %fd365;
	add.s32 	%r603, %r603, 4;
$L__BB6_55:
	setp.eq.s32 	%p38, %r14, 0;
	@%p38 bra 	$L__BB6_30;
	add.s32 	%r606, %r603, %r1;
	neg.s32 	%r605, %r14;
$L__BB6_57:
	.pragma "nounroll";
	mul.wide.u32 	%rd207, %r606, 8;
	add.s64 	%rd208, %rd1, %rd207;
	ld.global.f64 	%fd366, [%rd208];
	add.f64 	%fd797, %fd797, %fd366;
	add.s32 	%r606, %r606, 1;
	add.s32 	%r605, %r605, 1;
	setp.eq.s32 	%p39, %r605, 0;
	@%p39 bra 	$L__BB6_30;
	bra.uni 	$L__BB6_57;
$L__BB6_58:
	add.s32 	%r386, %r365, -1;
	and.b32  	%r44, %r365, 15;
	setp.lt.u32 	%p16, %r386, 15;
	mov.f64 	%fd797, 0d0000000000000000;
	mov.b32 	%r617, 0;
	@%p16 bra 	$L__BB6_61;
	and.b32  	%r617, %r365, 2147483632;
	neg.s32 	%r615, %r617;
	add.s32 	%r614, %r1, 7;
	mov.f64 	%fd797, 0d0000000000000000;
$L__BB6_60:
	.pragma "nounroll";
	add.s32 	%r387, %r614, -7;
	mul.wide.u32 	%rd35, %r387, 8;
	add.s64 	%rd36, %rd1, %rd35;
	ld.global.f64 	%fd193, [%rd36];
	mul.f64 	%fd194, %fd797, %fd193;
	add.s32 	%r388, %r614, -6;
	mul.wide.u32 	%rd37, %r388, 8;
	add.s64 	%rd38, %rd1, %rd37;
	ld.global.f64 	%fd195, [%rd38];
	mul.f64 	%fd196, %fd194, %fd195;
	add.s32 	%r389, %r614, -5;
	mul.wide.u32 	%rd39, %r389, 8;
	add.s64 	%rd40, %rd1, %rd39;
	ld.global.f64 	%fd197, [%rd40];
	mul.f64 	%fd198, %fd196, %fd197;
	add.s32 	%r390, %r614, -4;
	mul.wide.u32 	%rd41, %r390, 8;
	add.s64 	%rd42, %rd1, %rd41;
	ld.global.f64 	%fd199, [%rd42];
	mul.f64 	%fd200, %fd198, %fd199;
	add.s32 	%r391, %r614, -3;
	mul.wide.u32 	%rd43, %r391, 8;
	add.s64 	%rd44, %rd1, %rd43;
	ld.global.f64 	%fd201, [%rd44];
	mul.f64 	%fd202, %fd200, %fd201;
	add.s32 	%r392, %r614, -2;
	mul.wide.u32 	%rd45, %r392, 8;
	add.s64 	%rd46, %rd1, %rd45;
	ld.global.f64 	%fd203, [%rd46];
	mul.f64 	%fd204, %fd202, %fd203;
	add.s32 	%r393, %r614, -1;
	mul.wide.u32 	%rd47, %r393, 8;
	add.s64 	%rd48, %rd1, %rd47;
	ld.global.f64 	%fd205, [%rd48];
	mul.f64 	%fd206, %fd204, %fd205;
	add.s32 	%r394, %r614, 8;
	mul.wide.u32 	%rd49, %r614, 8;
	add.s64 	%rd50, %rd1, %rd49;
	ld.global.f64 	%fd207, [%rd50];
	mul.f64 	%fd208, %fd206, %fd207;
	add.s32 	%r395, %r614, 1;
	mul.wide.u32 	%rd51, %r395, 8;
	add.s64 	%rd52, %rd1, %rd51;
	ld.global.f64 	%fd209, [%rd52];
	mul.f64 	%fd210, %fd208, %fd209;
	add.s32 	%r396, %r614, 2;
	mul.wide.u32 	%rd53, %r396, 8;
	add.s64 	%rd54, %rd1, %rd53;
	ld.global.f64 	%fd211, [%rd54];
	mul.f64 	%fd212, %fd210, %fd211;
	add.s32 	%r397, %r614, 3;
	mul.wide.u32 	%rd55, %r397, 8;
	add.s64 	%rd56, %rd1, %rd55;
	ld.global.f64 	%fd213, [%rd56];
	mul.f64 	%fd214, %fd212, %fd213;
	add.s32 	%r398, %r614, 4;
	mul.wide.u32 	%rd57, %r398, 8;
	add.s64 	%rd58, %rd1, %rd57;
	ld.global.f64 	%fd215, [%rd58];
	mul.f64 	%fd216, %fd214, %fd215;
	add.s32 	%r399, %r614, 5;
	mul.wide.u32 	%rd59, %r399, 8;
	add.s64 	%rd60, %rd1, %rd59;
	ld.global.f64 	%fd217, [%rd60];
	mul.f64 	%fd218, %fd216, %fd217;
	add.s32 	%r400, %r614, 6;
	mul.wide.u32 	%rd61, %r400, 8;
	add.s64 	%rd62, %rd1, %rd61;
	ld.global.f64 	%fd219, [%rd62];
	mul.f64 	%fd220, %fd218, %fd219;
	add.s32 	%r401, %r614, 7;
	mul.wide.u32 	%rd63, %r401, 8;
	add.s64 	%rd64, %rd1, %rd63;
	ld.global.f64 	%fd221, [%rd64];
	mul.f64 	%fd222, %fd220, %fd221;
	mul.wide.u32 	%rd65, %r394, 8;
	add.s64 	%rd66, %rd1, %rd65;
	ld.global.f64 	%fd223, [%rd66];
	mul.f64 	%fd797, %fd222, %fd223;
	add.s32 	%r615, %r615, 16;
	add.s32 	%r614, %r614, 16;
	setp.ne.s32 	%p17, %r615, 0;
	@%p17 bra 	$L__BB6_60;
$L__BB6_61:
	setp.eq.s32 	%p18, %r44, 0;
	@%p18 bra 	$L__BB6_30;
	and.b32  	%r53, %r365, 7;
	setp.lt.u32 	%p19, %r44, 8;
	@%p19 bra 	$L__BB6_64;
	add.s32 	%r402, %r617, %r1;
	mul.wide.u32 	%rd67, %r402, 8;
	add.s64 	%rd68, %rd1, %rd67;
	ld.global.f64 	%fd225, [%rd68];
	mul.f64 	%fd226, %fd797, %fd225;
	add.s32 	%r403, %r402, 1;
	mul.wide.u32 	%rd69, %r403, 8;
	add.s64 	%rd70, %rd1, %rd69;
	ld.global.f64 	%fd227, [%rd70];
	mul.f64 	%fd228, %fd226, %fd227;
	add.s32 	%r404, %r402, 2;
	mul.wide.u32 	%rd71, %r404, 8;
	add.s64 	%rd72, %rd1, %rd71;
	ld.global.f64 	%fd229, [%rd72];
	mul.f64 	%fd230, %fd228, %fd229;
	add.s32 	%r405, %r402, 3;
	mul.wide.u32 	%rd73, %r405, 8;
	add.s64 	%rd74, %rd1, %rd73;
	ld.global.f64 	%fd231, [%rd74];
	mul.f64 	%fd232, %fd230, %fd231;
	add.s32 	%r406, %r402, 4;
	mul.wide.u32 	%rd75, %r406, 8;
	add.s64 	%rd76, %rd1, %rd75;
	ld.global.f64 	%fd233, [%rd76];
	mul.f64 	%fd234, %fd232, %fd233;
	add.s32 	%r407, %r402, 5;
	mul.wide.u32 	%rd77, %r407, 8;
	add.s64 	%rd78, %rd1, %rd77;
	ld.global.f64 	%fd235, [%rd78];
	mul.f64 	%fd236, %fd234, %fd235;
	add.s32 	%r408, %r402, 6;
	mul.wide.u32 	%rd79, %r408, 8;
	add.s64 	%rd80, %rd1, %rd79;
	ld.global.f64 	%fd237, [%rd80];
	mul.f64 	%fd238, %fd236, %fd237;
	add.s32 	%r409, %r402, 7;
	mul.wide.u32 	%rd81, %r409, 8;
	add.s64 	%rd82, %rd1, %rd81;
	ld.global.f64 	%fd239, [%rd82];
	mul.f64 	%fd797, %fd238, %fd239;
	add.s32 	%r617, %r617, 8;
$L__BB6_64:
	setp.eq.s32 	%p20, %r53, 0;
	@%p20 bra 	$L__BB6_30;
	and.b32  	%r56, %r365, 3;
	setp.lt.u32 	%p21, %r53, 4;
	@%p21 bra 	$L__BB6_67;
	add.s32 	%r410, %r617, %r1;
	mul.wide.u32 	%rd83, %r410, 8;
	add.s64 	%rd84, %rd1, %rd83;
	ld.global.f64 	%fd241, [%rd84];
	mul.f64 	%fd242, %fd797, %fd241;
	add.s32 	%r411, %r410, 1;
	mul.wide.u32 	%rd85, %r411, 8;
	add.s64 	%rd86, %rd1, %rd85;
	ld.global.f64 	%fd243, [%rd86];
	mul.f64 	%fd244, %fd242, %fd243;
	add.s32 	%r412, %r410, 2;
	mul.wide.u32 	%rd87, %r412, 8;
	add.s64 	%rd88, %rd1, %rd87;
	ld.global.f64 	%fd245, [%rd88];
	mul.f64 	%fd246, %fd244, %fd245;
	add.s32 	%r413, %r410, 3;
	mul.wide.u32 	%rd89, %r413, 8;
	add.s64 	%rd90, %rd1, %rd89;
	ld.global.f64 	%fd247, [%rd90];
	mul.f64 	%fd797, %fd246, %fd247;
	add.s32 	%r617, %r617, 4;
$L__BB6_67:
	setp.eq.s32 	%p22, %r56, 0;
	@%p22 bra 	$L__BB6_30;
	add.s32 	%r620, %r617, %r1;
	neg.s32 	%r619, %r56;
$L__BB6_69:
	.pragma "nounroll";
	mul.wide.u32 	%rd91, %r620, 8;
	add.s64 	%rd92, %rd1, %rd91;
	ld.global.f64 	%fd248, [%rd92];
	mul.f64 	%fd797, %fd797, %fd248;
	add.s32 	%r620, %r620, 1;
	add.s32 	%r619, %r619, 1;
	setp.eq.s32 	%p23, %r619, 0;
	@%p23 bra 	$L__BB6_30;
	bra.uni 	$L__BB6_69;
$L__BB6_70:
	setp.lt.s32 	%p79, %r365, 1;
	@%p79 bra 	$L__BB6_123;
	mov.u32 	%r79, %ntid.x;
	mov.u32 	%r80, %tid.x;
	setp.gt.s32 	%p80, %r364, 2;
	@%p80 bra 	$L__BB6_86;
	setp.eq.s32 	%p83, %r364, 1;
	@%p83 bra 	$L__BB6_99;
	setp.eq.s32 	%p84, %r364, 2;
	@%p84 bra 	$L__BB6_74;
	bra.uni 	$L__BB6_123;
$L__BB6_74:
	add.s32 	%r564, %r365, -1;
	and.b32  	%r146, %r365, 15;
	setp.lt.u32 	%p101, %r564, 15;
	mov.f64 	%fd796, 0d0000000000000000;
	mov.b32 	%r666, 0;
	@%p101 bra 	$L__BB6_77;
	and.b32  	%r666, %r365, 2147483632;
	neg.s32 	%r664, %r666;
	add.s32 	%r663, %r80, %r79;
	shl.b32 	%r565, %r79, 1;
	add.s32 	%r662, %r80, %r565;
	mad.lo.s32 	%r661, %r79, 3, %r80;
	shl.b32 	%r566, %r79, 2;
	add.s32 	%r660, %r80, %r566;
	mad.lo.s32 	%r659, %r79, 5, %r80;
	mad.lo.s32 	%r658, %r79, 6, %r80;
	mad.lo.s32 	%r657, %r79, 7, %r80;
	shl.b32 	%r567, %r79, 3;
	add.s32 	%r656, %r80, %r567;
	mad.lo.s32 	%r655, %r79, 9, %r80;
	mad.lo.s32 	%r654, %r79, 10, %r80;
	mad.lo.s32 	%r653, %r79, 11, %r80;
	mad.lo.s32 	%r652, %r79, 12, %r80;
	mad.lo.s32 	%r651, %r79, 13, %r80;
	mad.lo.s32 	%r650, %r79, 14, %r80;
	mad.lo.s32 	%r649, %r79, 15, %r80;
	mov.f64 	%fd796, 0d0000000000000000;
	mov.u32 	%r648, %r80;
$L__BB6_76:
	.pragma "nounroll";
	mul.wide.u32 	%rd299, %r648, 8;
	add.s64 	%rd300, %rd1, %rd299;
	ld.global.f64 	%fd617, [%rd300];
	sub.f64 	%fd618, %fd796, %fd617;
	mul.wide.u32 	%rd301, %r663, 8;
	add.s64 	%rd302, %rd1, %rd301;
	ld.global.f64 	%fd619, [%rd302];
	sub.f64 	%fd620, %fd618, %fd619;
	mul.wide.u32 	%rd303, %r662, 8;
	add.s64 	%rd304, %rd1, %rd303;
	ld.global.f64 	%fd621, [%rd304];
	sub.f64 	%fd622, %fd620, %fd621;
	mul.wide.u32 	%rd305, %r661, 8;
	add.s64 	%rd306, %rd1, %rd305;
	ld.global.f64 	%fd623, [%rd306];
	sub.f64 	%fd624, %fd622, %fd623;
	mul.wide.u32 	%rd307, %r660, 8;
	add.s64 	%rd308, %rd1, %rd307;
	ld.global.f64 	%fd625, [%rd308];
	sub.f64 	%fd626, %fd624, %fd625;
	mul.wide.u32 	%rd309, %r659, 8;
	add.s64 	%rd310, %rd1, %rd309;
	ld.global.f64 	%fd627, [%rd310];
	sub.f64 	%fd628, %fd626, %fd627;
	mul.wide.u32 	%rd311, %r658, 8;
	add.s64 	%rd312, %rd1, %rd311;
	ld.global.f64 	%fd629, [%rd312];
	sub.f64 	%fd630, %fd628, %fd629;
	mul.wide.u32 	%rd313, %r657, 8;
	add.s64 	%rd314, %rd1, %rd313;
	ld.global.f64 	%fd631, [%rd314];
	sub.f64 	%fd632, %fd630, %fd631;
	mul.wide.u32 	%rd315, %r656, 8;
	add.s64 	%rd316, %rd1, %rd315;
	ld.global.f64 	%fd633, [%rd316];
	sub.f64 	%fd634, %fd632, %fd633;
	mul.wide.u32 	%rd317, %r655, 8;
	add.s64 	%rd318, %rd1, %rd317;
	ld.global.f64 	%fd635, [%rd318];
	sub.f64 	%fd636, %fd634, %fd635;
	mul.wide.u32 	%rd319, %r654, 8;
	add.s64 	%rd320, %rd1, %rd319;
	ld.global.f64 	%fd637, [%rd320];
	sub.f64 	%fd638, %fd636, %fd637;
	mul.wide.u32 	%rd321, %r653, 8;
	add.s64 	%rd322, %rd1, %rd321;
	ld.global.f64 	%fd639, [%rd322];
	sub.f64 	%fd640, %fd638, %fd639;
	mul.wide.u32 	%rd323, %r652, 8;
	add.s64 	%rd324, %rd1, %rd323;
	ld.global.f64 	%fd641, [%rd324];
	sub.f64 	%fd642, %fd640, %fd641;
	mul.wide.u32 	%rd325, %r651, 8;
	add.s64 	%rd326, %rd1, %rd325;
	ld.global.f64 	%fd643, [%rd326];
	sub.f64 	%fd644, %fd642, %fd643;
	mul.wide.u32 	%rd327, %r650, 8;
	add.s64 	%rd328, %rd1, %rd327;
	ld.global.f64 	%fd645, [%rd328];
	sub.f64 	%fd646, %fd644, %fd645;
	mul.wide.u32 	%rd329, %r649, 8;
	add.s64 	%rd330, %rd1, %rd329;
	ld.global.f64 	%fd647, [%rd330];
	sub.f64 	%fd796, %fd646, %fd647;
	add.s32 	%r664, %r664, 16;
	shl.b32 	%r568, %r79, 4;
	add.s32 	%r663, %r663, %r568;
	add.s32 	%r662, %r662, %r568;
	add.s32 	%r661, %r661, %r568;
	add.s32 	%r660, %r660, %r568;
	add.s32 	%r659, %r659, %r568;
	add.s32 	%r658, %r658, %r568;
	add.s32 	%r657, %r657, %r568;
	add.s32 	%r656, %r656, %r568;
	add.s32 	%r655, %r655, %r568;
	add.s32 	%r654, %r654, %r568;
	add.s32 	%r653, %r653, %r568;
	add.s32 	%r652, %r652, %r568;
	add.s32 	%r651, %r651, %r568;
	add.s32 	%r650, %r650, %r568;
	add.s32 	%r649, %r649, %r568;
	add.s32 	%r648, %r648, %r568;
	setp.ne.s32 	%p102, %r664, 0;
	@%p102 bra 	$L__BB6_76;
$L__BB6_77:
	setp.eq.s32 	%p103, %r146, 0;
	@%p103 bra 	$L__BB6_123;
	and.b32  	%r199, %r365, 7;
	setp.lt.u32 	%p104, %r146, 8;
	@%p104 bra 	$L__BB6_80;
	mad.lo.s32 	%r569, %r666, %r79, %r80;
	mul.wide.u32 	%rd331, %r569, 8;
	add.s64 	%rd332, %rd1, %rd331;
	ld.global.f64 	%fd649, [%rd332];
	sub.f64 	%fd650, %fd796, %fd649;
	add.s32 	%r570, %r569, %r79;
	mul.wide.u32 	%rd333, %r570, 8;
	add.s64 	%rd334, %rd1, %rd333;
	ld.global.f64 	%fd651, [%rd334];
	sub.f64 	%fd652, %fd650, %fd651;
	add.s32 	%r571, %r570, %r79;
	mul.wide.u32 	%rd335, %r571, 8;
	add.s64 	%rd336, %rd1, %rd335;
	ld.global.f64 	%fd653, [%rd336];
	sub.f64 	%fd654, %fd652, %fd653;
	add.s32 	%r572, %r571, %r79;
	mul.wide.u32 	%rd337, %r572, 8;
	add.s64 	%rd338, %rd1, %rd337;
	ld.global.f64 	%fd655, [%rd338];
	sub.f64 	%fd656, %fd654, %fd655;
	add.s32 	%r573, %r572, %r79;
	mul.wide.u32 	%rd339, %r573, 8;
	add.s64 	%rd340, %rd1, %rd339;
	ld.global.f64 	%fd657, [%rd340];
	sub.f64 	%fd658, %fd656, %fd657;
	add.s32 	%r574, %r573, %r79;
	mul.wide.u32 	%rd341, %r574, 8;
	add.s64 	%rd342, %rd1, %rd341;
	ld.global.f64 	%fd659, [%rd342];
	sub.f64 	%fd660, %fd658, %fd659;
	add.s32 	%r575, %r574, %r79;
	mul.wide.u32 	%rd343, %r575, 8;
	add.s64 	%rd344, %rd1, %rd343;
	ld.global.f64 	%fd661, [%rd344];
	sub.f64 	%fd662, %fd660, %fd661;
	add.s32 	%r576, %r575, %r79;
	mul.wide.u32 	%rd345, %r576, 8;
	add.s64 	%rd346, %rd1, %rd345;
	ld.global.f64 	%fd663, [%rd346];
	sub.f64 	%fd796, %fd662, %fd663;
	add.s32 	%r666, %r666, 8;
$L__BB6_80:
	setp.eq.s32 	%p105, %r199, 0;
	@%p105 bra 	$L__BB6_123;
	and.b32  	%r202, %r365, 3;
	setp.lt.u32 	%p106, %r199, 4;
	@%p106 bra 	$L__BB6_83;
	mad.lo.s32 	%r577, %r666, %r79, %r80;
	mul.wide.u32 	%rd347, %r577, 8;
	add.s64 	%rd348, %rd1, %rd347;
	ld.global.f64 	%fd665, [%rd348];
	sub.f64 	%fd666, %fd796, %fd665;
	add.s32 	%r578, %r577, %r79;
	mul.wide.u32 	%rd349, %r578, 8;
	add.s64 	%rd350, %rd1, %rd349;
	ld.global.f64 	%fd667, [%rd350];
	sub.f64 	%fd668, %fd666, %fd667;
	add.s32 	%r579, %r578, %r79;
	mul.wide.u32 	%rd351, %r579, 8;
	add.s64 	%rd352, %rd1, %rd351;
	ld.global.f64 	%fd669, [%rd352];
	sub.f64 	%fd670, %fd668, %fd669;
	add.s32 	%r580, %r579, %r79;
	mul.wide.u32 	%rd353, %r580, 8;
	add.s64 	%rd354, %rd1, %rd353;
	ld.global.f64 	%fd671, [%rd354];
	sub.f64 	%fd796, %fd670, %fd671;
	add.s32 	%r666, %r666, 4;
$L__BB6_83:
	setp.eq.s32 	%p107, %r202, 0;
	@%p107 bra 	$L__BB6_123;
	mad.lo.s32 	%r669, %r79, %r666, %r80;
	neg.s32 	%r668, %r202;
$L__BB6_85:
	.pragma "nounroll";
	mul.wide.u32 	%rd355, %r669, 8;
	add.s64 	%rd356, %rd1, %rd355;
	ld.global.f64 	%fd672, [%rd356];
	sub.f64 	%fd796, %fd796, %fd672;
	add.s32 	%r669, %r669, %r79;
	add.s32 	%r668, %r668, 1;
	setp.eq.s32 	%p108, %r668, 0;
	@%p108 bra 	$L__BB6_123;
	bra.uni 	$L__BB6_85;
$L__BB6_86:
	setp.eq.s32 	%p81, %r364, 3;
	@%p81 bra 	$L__BB6_111;
	setp.eq.s32 	%p82, %r364, 4;
	@%p82 bra 	$L__BB6_88;
	bra.uni 	$L__BB6_123;
$L__BB6_88:
	add.s32 	%r534, %r365, -1;
	and.b32  	%r276, %r365, 7;
	setp.lt.u32 	%p85, %r534, 7;
	mov.f64 	%fd796, 0d0000000000000000;
	mov.b32 	%r702, 0;
	@%p85 bra 	$L__BB6_91;
	and.b32  	%r702, %r365, 2147483640;
	neg.s32 	%r700, %r702;
	add.s32 	%r699, %r80, %r79;
	shl.b32 	%r280, %r79, 3;
	shl.b32 	%r535, %r79, 1;
	add.s32 	%r698, %r80, %r535;
	mad.lo.s32 	%r697, %r79, 3, %r80;
	shl.b32 	%r536, %r79, 2;
	add.s32 	%r696, %r80, %r536;
	mad.lo.s32 	%r695, %r79, 5, %r80;
	mad.lo.s32 	%r694, %r79, 6, %r80;
	mad.lo.s32 	%r693, %r79, 7, %r80;
	mov.f64 	%fd796, 0d0000000000000000;
	mov.u32 	%r692, %r80;
$L__BB6_90:
	.pragma "nounroll";
	mul.wide.u32 	%rd211, %r692, 8;
	add.s64 	%rd212, %rd1, %rd211;
	ld.global.f64 	%fd512, [%rd212];
	add.f64 	%fd513, %fd512, 0d3DA5FD7FE1796495;
	div.rn.f64 	%fd514, %fd796, %fd513;
	mul.wide.u32 	%rd213, %r699, 8;
	add.s64 	%rd214, %rd1, %rd213;
	ld.global.f64 	%fd515, [%rd214];
	add.f64 	%fd516, %fd515, 0d3DA5FD7FE1796495;
	div.rn.f64 	%fd517, %fd514, %fd516;
	mul.wide.u32 	%rd215, %r698, 8;
	add.s64 	%rd216, %rd1, %rd215;
	ld.global.f64 	%fd518, [%rd216];
	add.f64 	%fd519, %fd518, 0d3DA5FD7FE1796495;
	div.rn.f64 	%fd520, %fd517, %fd519;
	mul.wide.u32 	%rd217, %r697, 8;
	add.s64 	%rd218, %rd1, %rd217;
	ld.global.f64 	%fd521, [%rd218];
	add.f64 	%fd522, %fd521, 0d3DA5FD7FE1796495;
	div.rn.f64 	%fd523, %fd520, %fd522;
	mul.wide.u32 	%rd219, %r696, 8;
	add.s64 	%rd220, %rd1, %rd219;
	ld.global.f64 	%fd524, [%rd220];
	add.f64 	%fd525, %fd524, 0d3DA5FD7FE1796495;
	div.rn.f64 	%fd526, %fd523, %fd525;
	mul.wide.u32 	%rd221, %r695, 8;
	add.s64 	%rd222, %rd1, %rd221;
	ld.global.f64 	%fd527, [%rd222];
	add.f64 	%fd528, %fd527, 0d3DA5FD7FE1796495;
	div.rn.f64 	%fd529, %fd526, %fd528;
	mul.wide.u32 	%rd223, %r694, 8;
	add.s64 	%rd224, %rd1, %rd223;
	ld.global.f64 	%fd530, [%rd224];
	add.f64 	%fd531, %fd530, 0d3DA5FD7FE1796495;
	div.rn.f64 	%fd532, %fd529, %fd531;
	mul.wide.u32 	%rd225, %r693, 8;
	add.s64 	%rd226, %rd1, %rd225;
	ld.global.f64 	%fd533, [%rd226];
	add.f64 	%fd534, %fd533, 0d3DA5FD7FE1796495;
	div.rn.f64 	%fd796, %fd532, %fd534;
	add.s32 	%r700, %r700, 8;
	add.s32 	%r699, %r699, %r280;
	add.s32 	%r698, %r698, %r280;
	add.s32 	%r697, %r697, %r280;
	add.s32 	%r696, %r696, %r280;
	add.s32 	%r695, %r695, %r280;
	add.s32 	%r694, %r694, %r280;
	add.s32 	%r693, %r693, %r280;
	add.s32 	%r692, %r692, %r280;
	setp.ne.s32 	%p86, %r700, 0;
	@%p86 bra 	$L__BB6_90;
$L__BB6_91:
	setp.eq.s32 	%p87, %r276, 0;
	@%p87 bra 	$L__BB6_123;
	and.b32  	%r306, %r365, 3;
	setp.lt.u32 	%p88, %r276, 4;
	@%p88 bra 	$L__BB6_94;
	mad.lo.s32 	%r537, %r702, %r79, %r80;
	mul.wide.u32 	%rd227, %r537, 8;
	add.s64 	%rd228, %rd1, %rd227;
	ld.global.f64 	%fd536, [%rd228];
	add.f64 	%fd537, %fd536, 0d3DA5FD7FE1796495;
	div.rn.f64 	%fd538, %fd796, %fd537;
	add.s32 	%r538, %r537, %r79;
	mul.wide.u32 	%rd229, %r538, 8;
	add.s64 	%rd230, %rd1, %rd229;
	ld.global.f64 	%fd539, [%rd230];
	add.f64 	%fd540, %fd539, 0d3DA5FD7FE1796495;
	div.rn.f64 	%fd541, %fd538, %fd540;
	add.s32 	%r539, %r538, %r79;
	mul.wide.u32 	%rd231, %r539, 8;
	add.s64 	%rd232, %rd1, %rd231;
	ld.global.f64 	%fd542, [%rd232];
	add.f64 	%fd543, %fd542, 0d3DA5FD7FE1796495;
	div.rn.f64 	%fd544, %fd541, %fd543;
	add.s32 	%r540, %r539, %r79;
	mul.wide.u32 	%rd233, %r540, 8;
	add.s64 	%rd234, %rd1, %rd233;
	ld.global.f64 	%fd545, [%rd234];
	add.f64 	%fd546, %fd545, 0d3DA5FD7FE1796495;
	div.rn.f64 	%fd796, %fd544, %fd546;
	add.s32 	%r702, %r702, 4;
$L__BB6_94:
	setp.eq.s32 	%p89, %r306, 0;
	@%p89 bra 	$L__BB6_123;
	setp.eq.s32 	%p90, %r306, 1;
	@%p90 bra 	$L__BB6_97;
	mad.lo.s32 	%r541, %r702, %r79, %r80;
	mul.wide.u32 	%rd235, %r541, 8;
	add.s64 	%rd236, %rd1, %rd235;
	ld.global.f64 	%fd548, [%rd236];
	add.f64 	%fd549, %fd548, 0d3DA5FD7FE1796495;
	div.rn.f64 	%fd550, %fd796, %fd549;
	add.s32 	%r542, %r541, %r79;
	mul.wide.u32 	%rd237, %r542, 8;
	add.s64 	%rd238, %rd1, %rd237;
	ld.global.f64 	%fd551, [%rd238];
	add.f64 	%fd552, %fd551, 0d3DA5FD7FE1796495;
	div.rn.f64 	%fd796, %fd550, %fd552;
	add.s32 	%r702, %r702, 2;
$L__BB6_97:
	and.b32  	%r543, %r365, 1;
	setp.eq.b32 	%p91, %r543, 1;
	not.pred 	%p92, %p91;
	@%p92 bra 	$L__BB6_123;
	mad.lo.s32 	%r544, %r702, %r79, %r80;
	mul.wide.u32 	%rd239, %r544, 8;
	add.s64 	%rd240, %rd1, %rd239;
	ld.global.f64 	%fd553, [%rd240];
	add.f64 	%fd554, %fd553, 0d3DA5FD7FE1796495;
	div.rn.f64 	%fd796, %fd796, %fd554;
	bra.uni 	$L__BB6_123;
$L__BB6_99:
	add.s32 	%r582, %r365, -1;
	and.b32  	%r81, %r365, 15;
	setp.lt.u32 	%p109, %r582, 15;
	mov.f64 	%fd796, 0d0000000000000000;
	mov.b32 	%r644, 0;
	@%p109 bra 	$L__BB6_102;
	and.b32  	%r644, %r365, 2147483632;
	neg.s32 	%r642, %r644;
	add.s32 	%r641, %r80, %r79;
	shl.b32 	%r583, %r79, 1;
	add.s32 	%r640, %r80, %r583;
	mad.lo.s32 	%r639, %r79, 3, %r80;
	shl.b32 	%r584, %r79, 2;
	add.s32 	%r638, %r80, %r584;
	mad.lo.s32 	%r637, %r79, 5, %r80;
	mad.lo.s32 	%r636, %r79, 6, %r80;
	mad.lo.s32 	%r635, %r79, 7, %r80;
	shl.b32 	%r585, %r79, 3;
	add.s32 	%r634, %r80, %r585;
	mad.lo.s32 	%r633, %r79, 9, %r80;
	mad.lo.s32 	%r632, %r79, 10, %r80;
	mad.lo.s32 	%r631, %r79, 11, %r80;
	mad.lo.s32 	%r630, %r79, 12, %r80;
	mad.lo.s32 	%r629, %r79, 13, %r80;
	mad.lo.s32 	%r628, %r79, 14, %r80;
	mad.lo.s32 	%r627, %r79, 15, %r80;
	mov.f64 	%fd796, 0d0000000000000000;
	mov.u32 	%r626, %r80;
$L__BB6_101:
	.pragma "nounroll";
	mul.wide.u32 	%rd357, %r626, 8;
	add.s64 	%rd358, %rd1, %rd357;
	ld.global.f64 	%fd676, [%rd358];
	add.f64 	%fd677, %fd796, %fd676;
	mul.wide.u32 	%rd359, %r641, 8;
	add.s64 	%rd360, %rd1, %rd359;
	ld.global.f64 	%fd678, [%rd360];
	add.f64 	%fd679, %fd677, %fd678;
	mul.wide.u32 	%rd361, %r640, 8;
	add.s64 	%rd362, %rd1, %rd361;
	ld.global.f64 	%fd680, [%rd362];
	add.f64 	%fd681, %fd679, %fd680;
	mul.wide.u32 	%rd363, %r639, 8;
	add.s64 	%rd364, %rd1, %rd363;
	ld.global.f64 	%fd682, [%rd364];
	add.f64 	%fd683, %fd681, %fd682;
	mul.wide.u32 	%rd365, %r638, 8;
	add.s64 	%rd366, %rd1, %rd365;
	ld.global.f64 	%fd684, [%rd366];
	add.f64 	%fd685, %fd683, %fd684;
	mul.wide.u32 	%rd367, %r637, 8;
	add.s64 	%rd368, %rd1, %rd367;
	ld.global.f64 	%fd686, [%rd368];
	add.f64 	%fd687, %fd685, %fd686;
	mul.wide.u32 	%rd369, %r636, 8;
	add.s64 	%rd370, %rd1, %rd369;
	ld.global.f64 	%fd688, [%rd370];
	add.f64 	%fd689, %fd687, %fd688;
	mul.wide.u32 	%rd371, %r635, 8;
	add.s64 	%rd372, %rd1, %rd371;
	ld.global.f64 	%fd690, [%rd372];
	add.f64 	%fd691, %fd689, %fd690;
	mul.wide.u32 	%rd373, %r634, 8;
	add.s64 	%rd374, %rd1, %rd373;
	ld.global.f64 	%fd692, [%rd374];
	add.f64 	%fd693, %fd691, %fd692;
	mul.wide.u32 	%rd375, %r633, 8;
	add.s64 	%rd376, %rd1, %rd375;
	ld.global.f64 	%fd694, [%rd376];
	add.f64 	%fd695, %fd693, %fd694;
	mul.wide.u32 	%rd377, %r632, 8;
	add.s64 	%rd378, %rd1, %rd377;
	ld.global.f64 	%fd696, [%rd378];
	add.f64 	%fd697, %fd695, %fd696;
	mul.wide.u32 	%rd379, %r631, 8;
	add.s64 	%rd380, %rd1, %rd379;
	ld.global.f64 	%fd698, [%rd380];
	add.f64 	%fd699, %fd697, %fd698;
	mul.wide.u32 	%rd381, %r630, 8;
	add.s64 	%rd382, %rd1, %rd381;
	ld.global.f64 	%fd700, [%rd382];
	add.f64 	%fd701, %fd699, %fd700;
	mul.wide.u32 	%rd383, %r629, 8;
	add.s64 	%rd384, %rd1, %rd383;
	ld.global.f64 	%fd702, [%rd384];
	add.f64 	%fd703, %fd701, %fd702;
	mul.wide.u32 	%rd385, %r628, 8;
	add.s64 	%rd386, %rd1, %rd385;
	ld.global.f64 	%fd704, [%rd386];
	add.f64 	%fd705, %fd703, %fd704;
	mul.wide.u32 	%rd387, %r627, 8;
	add.s64 	%rd388, %rd1, %rd387;
	ld.global.f64 	%fd706, [%rd388];
	add.f64 	%fd796, %fd705, %fd706;
	add.s32 	%r642, %r642, 16;
	shl.b32 	%r586, %r79, 4;
	add.s32 	%r641, %r641, %r586;
	add.s32 	%r640, %r640, %r586;
	add.s32 	%r639, %r639, %r586;
	add.s32 	%r638, %r638, %r586;
	add.s32 	%r637, %r637, %r586;
	add.s32 	%r636, %r636, %r586;
	add.s32 	%r635, %r635, %r586;
	add.s32 	%r634, %r634, %r586;
	add.s32 	%r633, %r633, %r586;
	add.s32 	%r632, %r632, %r586;
	add.s32 	%r631, %r631, %r586;
	add.s32 	%r630, %r630, %r586;
	add.s32 	%r629, %r629, %r586;
	add.s32 	%r628, %r628, %r586;
	add.s32 	%r627, %r627, %r586;
	add.s32 	%r626, %r626, %r586;
	setp.ne.s32 	%p110, %r642, 0;
	@%p110 bra 	$L__BB6_101;
$L__BB6_102:
	setp.eq.s32 	%p111, %r81, 0;
	@%p111 bra 	$L__BB6_123;
	and.b32  	%r134, %r365, 7;
	setp.lt.u32 	%p112, %r81, 8;
	@%p112 bra 	$L__BB6_105;
	mad.lo.s32 	%r587, %r644, %r79, %r80;
	mul.wide.u32 	%rd389, %r587, 8;
	add.s64 	%rd390, %rd1, %rd389;
	ld.global.f64 	%fd708, [%rd390];
	add.f64 	%fd709, %fd796, %fd708;
	add.s32 	%r588, %r587, %r79;
	mul.wide.u32 	%rd391, %r588, 8;
	add.s64 	%rd392, %rd1, %rd391;
	ld.global.f64 	%fd710, [%rd392];
	add.f64 	%fd711, %fd709, %fd710;
	add.s32 	%r589, %r588, %r79;
	mul.wide.u32 	%rd393, %r589, 8;
	add.s64 	%rd394, %rd1, %rd393;
	ld.global.f64 	%fd712, [%rd394];
	add.f64 	%fd713, %fd711, %fd712;
	add.s32 	%r590, %r589, %r79;
	mul.wide.u32 	%rd395, %r590, 8;
	add.s64 	%rd396, %rd1, %rd395;
	ld.global.f64 	%fd714, [%rd396];
	add.f64 	%fd715, %fd713, %fd714;
	add.s32 	%r591, %r590, %r79;
	mul.wide.u32 	%rd397, %r591, 8;
	add.s64 	%rd398, %rd1, %rd397;
	ld.global.f64 	%fd716, [%rd398];
	add.f64 	%fd717, %fd715, %fd716;
	add.s32 	%r592, %r591, %r79;
	mul.wide.u32 	%rd399, %r592, 8;
	add.s64 	%rd400, %rd1, %rd399;
	ld.global.f64 	%fd718, [%rd400];
	add.f64 	%fd719, %fd717, %fd718;
	add.s32 	%r593, %r592, %r79;
	mul.wide.u32 	%rd401, %r593, 8;
	add.s64 	%rd402, %rd1, %rd401;
	ld.global.f64 	%fd720, [%rd402];
	add.f64 	%fd721, %fd719, %fd720;
	add.s32 	%r594, %r593, %r79;
	mul.wide.u32 	%rd403, %r594, 8;
	add.s64 	%rd404, %rd1, %rd403;
	ld.global.f64 	%fd722, [%rd404];
	add.f64 	%fd796, %fd721, %fd722;
	add.s32 	%r644, %r644, 8;
$L__BB6_105:
	setp.eq.s32 	%p113, %r134, 0;
	@%p113 bra 	$L__BB6_123;
	and.b32  	%r137, %r365, 3;
	setp.lt.u32 	%p114, %r134, 4;
	@%p114 bra 	$L__BB6_108;
	mad.lo.s32 	%r595, %r644, %r79, %r80;
	mul.wide.u32 	%rd405, %r595, 8;
	add.s64 	%rd406, %rd1, %rd405;
	ld.global.f64 	%fd724, [%rd406];
	add.f64 	%fd725, %fd796, %fd724;
	add.s32 	%r596, %r595, %r79;
	mul.wide.u32 	%rd407, %r596, 8;
	add.s64 	%rd408, %rd1, %rd407;
	ld.global.f64 	%fd726, [%rd408];
	add.f64 	%fd727, %fd725, %fd726;
	add.s32 	%r597, %r596, %r79;
	mul.wide.u32 	%rd409, %r597, 8;
	add.s64 	%rd410, %rd1, %rd409;
	ld.global.f64 	%fd728, [%rd410];
	add.f64 	%fd729, %fd727, %fd728;
	add.s32 	%r598, %r597, %r79;
	mul.wide.u32 	%rd411, %r598, 8;
	add.s64 	%rd412, %rd1, %rd411;
	ld.global.f64 	%fd730, [%rd412];
	add.f64 	%fd796, %fd729, %fd730;
	add.s32 	%r644, %r644, 4;
$L__BB6_108:
	setp.eq.s32 	%p115, %r137, 0;
	@%p115 bra 	$L__BB6_123;
	mad.lo.s32 	%r647, %r79, %r644, %r80;
	neg.s32 	%r646, %r137;
$L__BB6_110:
	.pragma "nounroll";
	mul.wide.u32 	%rd413, %r647, 8;
	add.s64 	%rd414, %rd1, %rd413;
	ld.global.f64 	%fd731, [%rd414];
	add.f64 	%fd796, %fd796, %fd731;
	add.s32 	%r647, %r647, %r79;
	add.s32 	%r646, %r646, 1;
	setp.eq.s32 	%p116, %r646, 0;
	@%p116 bra 	$L__BB6_123;
	bra.uni 	$L__BB6_110;
$L__BB6_111:
	add.s32 	%r546, %r365, -1;
	and.b32  	%r211, %r365, 15;
	setp.lt.u32 	%p93, %r546, 15;
	mov.f64 	%fd796, 0d0000000000000000;
	mov.b32 	%r688, 0;
	@%p93 bra 	$L__BB6_114;
	and.b32  	%r688, %r365, 2147483632;
	neg.s32 	%r686, %r688;
	add.s32 	%r685, %r80, %r79;
	shl.b32 	%r547, %r79, 1;
	add.s32 	%r684, %r80, %r547;
	mad.lo.s32 	%r683, %r79, 3, %r80;
	shl.b32 	%r548, %r79, 2;
	add.s32 	%r682, %r80, %r548;
	mad.lo.s32 	%r681, %r79, 5, %r80;
	mad.lo.s32 	%r680, %r79, 6, %r80;
	mad.lo.s32 	%r679, %r79, 7, %r80;
	shl.b32 	%r549, %r79, 3;
	add.s32 	%r678, %r80, %r549;
	mad.lo.s32 	%r677, %r79, 9, %r80;
	mad.lo.s32 	%r676, %r79, 10, %r80;
	mad.lo.s32 	%r675, %r79, 11, %r80;
	mad.lo.s32 	%r674, %r79, 12, %r80;
	mad.lo.s32 	%r673, %r79, 13, %r80;
	mad.lo.s32 	%r672, %r79, 14, %r80;
	mad.lo.s32 	%r671, %r79, 15, %r80;
	mov.f64 	%fd796, 0d0000000000000000;
	mov.u32 	%r670, %r80;
$L__BB6_113:
	.pragma "nounroll";
	mul.wide.u32 	%rd241, %r670, 8;
	add.s64 	%rd242, %rd1, %rd241;
	ld.global.f64 	%fd558, [%rd242];
	mul.f64 	%fd559, %fd796, %fd558;
	mul.wide.u32 	%rd243, %r685, 8;
	add.s64 	%rd244, %rd1, %rd243;
	ld.global.f64 	%fd560, [%rd244];
	mul.f64 	%fd561, %fd559, %fd560;
	mul.wide.u32 	%rd245, %r684, 8;
	add.s64 	%rd246, %rd1, %rd245;
	ld.global.f64 	%fd562, [%rd246];
	mul.f64 	%fd563, %fd561, %fd562;
	mul.wide.u32 	%rd247, %r683, 8;
	add.s64 	%rd248, %rd1, %rd247;
	ld.global.f64 	%fd564, [%rd248];
	mul.f64 	%fd565, %fd563, %fd564;
	mul.wide.u32 	%rd249, %r682, 8;
	add.s64 	%rd250, %rd1, %rd249;
	ld.global.f64 	%fd566, [%rd250];
	mul.f64 	%fd567, %fd565, %fd566;
	mul.wide.u32 	%rd251, %r681, 8;
	add.s64 	%rd252, %rd1, %rd251;
	ld.global.f64 	%fd568, [%rd252];
	mul.f64 	%fd569, %fd567, %fd568;
	mul.wide.u32 	%rd253, %r680, 8;
	add.s64 	%rd254, %rd1, %rd253;
	ld.global.f64 	%fd570, [%rd254];
	mul.f64 	%fd571, %fd569, %fd570;
	mul.wide.u32 	%rd255, %r679, 8;
	add.s64 	%rd256, %rd1, %rd255;
	ld.global.f64 	%fd572, [%rd256];
	mul.f64 	%fd573, %fd571, %fd572;
	mul.wide.u32 	%rd257, %r678, 8;
	add.s64 	%rd258, %rd1, %rd257;
	ld.global.f64 	%fd574, [%rd258];
	mul.f64 	%fd575, %fd573, %fd574;
	mul.wide.u32 	%rd259, %r677, 8;
	add.s64 	%rd260, %rd1, %rd259;
	ld.global.f64 	%fd576, [%rd260];
	mul.f64 	%fd577, %fd575, %fd576;
	mul.wide.u32 	%rd261, %r676, 8;
	add.s64 	%rd262, %rd1, %rd261;
	ld.global.f64 	%fd578, [%rd262];
	mul.f64 	%fd579, %fd577, %fd578;
	mul.wide.u32 	%rd263, %r675, 8;
	add.s64 	%rd264, %rd1, %rd263;
	ld.global.f64 	%fd580, [%rd264];
	mul.f64 	%fd581, %fd579, %fd580;
	mul.wide.u32 	%rd265, %r674, 8;
	add.s64 	%rd266, %rd1, %rd265;
	ld.global.f64 	%fd582, [%rd266];
	mul.f64 	%fd583, %fd581, %fd582;
	mul.wide.u32 	%rd267, %r673, 8;
	add.s64 	%rd268, %rd1, %rd267;
	ld.global.f64 	%fd584, [%rd268];
	mul.f64 	%fd585, %fd583, %fd584;
	mul.wide.u32 	%rd269, %r672, 8;
	add.s64 	%rd270, %rd1, %rd269;
	ld.global.f64 	%fd586, [%rd270];
	mul.f64 	%fd587, %fd585, %fd586;
	mul.wide.u32 	%rd271, %r671, 8;
	add.s64 	%rd272, %rd1, %rd271;
	ld.global.f64 	%fd588, [%rd272];
	mul.f64 	%fd796, %fd587, %fd588;
	add.s32 	%r686, %r686, 16;
	shl.b32 	%r550, %r79, 4;
	add.s32 	%r685, %r685, %r550;
	add.s32 	%r684, %r684, %r550;
	add.s32 	%r683, %r683, %r550;
	add.s32 	%r682, %r682, %r550;
	add.s32 	%r681, %r681, %r550;
	add.s32 	%r680, %r680, %r550;
	add.s32 	%r679, %r679, %r550;
	add.s32 	%r678, %r678, %r550;
	add.s32 	%r677, %r677, %r550;
	add.s32 	%r676, %r676, %r550;
	add.s32 	%r675, %r675, %r550;
	add.s32 	%r674, %r674, %r550;
	add.s32 	%r673, %r673, %r550;
	add.s32 	%r672, %r672, %r550;
	add.s32 	%r671, %r671, %r550;
	add.s32 	%r670, %r670, %r550;
	setp.ne.s32 	%p94, %r686, 0;
	@%p94 bra 	$L__BB6_113;
$L__BB6_114:
	setp.eq.s32 	%p95, %r211, 0;
	@%p95 bra 	$L__BB6_123;
	and.b32  	%r264, %r365, 7;
	setp.lt.u32 	%p96, %r211, 8;
	@%p96 bra 	$L__BB6_117;
	mad.lo.s32 	%r551, %r688, %r79, %r80;
	mul.wide.u32 	%rd273, %r551, 8;
	add.s64 	%rd274, %rd1, %rd273;
	ld.global.f64 	%fd590, [%rd274];
	mul.f64 	%fd591, %fd796, %fd590;
	add.s32 	%r552, %r551, %r79;
	mul.wide.u32 	%rd275, %r552, 8;
	add.s64 	%rd276, %rd1, %rd275;
	ld.global.f64 	%fd592, [%rd276];
	mul.f64 	%fd593, %fd591, %fd592;
	add.s32 	%r553, %r552, %r79;
	mul.wide.u32 	%rd277, %r553, 8;
	add.s64 	%rd278, %rd1, %rd277;
	ld.global.f64 	%fd594, [%rd278];
	mul.f64 	%fd595, %fd593, %fd594;
	add.s32 	%r554, %r553, %r79;
	mul.wide.u32 	%rd279, %r554, 8;
	add.s64 	%rd280, %rd1, %rd279;
	ld.global.f64 	%fd596, [%rd280];
	mul.f64 	%fd597, %fd595, %fd596;
	add.s32 	%r555, %r554, %r79;
	mul.wide.u32 	%rd281, %r555, 8;
	add.s64 	%rd282, %rd1, %rd281;
	ld.global.f64 	%fd598, [%rd282];
	mul.f64 	%fd599, %fd597, %fd598;
	add.s32 	%r556, %r555, %r79;
	mul.wide.u32 	%rd283, %r556, 8;
	add.s64 	%rd284, %rd1, %rd283;
	ld.global.f64 	%fd600, [%rd284];
	mul.f64 	%fd601, %fd599, %fd600;
	add.s32 	%r557, %r556, %r79;
	mul.wide.u32 	%rd285, %r557, 8;
	add.s64 	%rd286, %rd1, %rd285;
	ld.global.f64 	%fd602, [%rd286];
	mul.f64 	%fd603, %fd601, %fd602;
	add.s32 	%r558, %r557, %r79;
	mul.wide.u32 	%rd287, %r558, 8;
	add.s64 	%rd288, %rd1, %rd287;
	ld.global.f64 	%fd604, [%rd288];
	mul.f64 	%fd796, %fd603, %fd604;
	add.s32 	%r688, %r688, 8;
$L__BB6_117:
	setp.eq.s32 	%p97, %r264, 0;
	@%p97 bra 	$L__BB6_123;
	and.b32  	%r267, %r365, 3;
	setp.lt.u32 	%p98, %r264, 4;
	@%p98 bra 	$L__BB6_120;
	mad.lo.s32 	%r559, %r688, %r79, %r80;
	mul.wide.u32 	%rd289, %r559, 8;
	add.s64 	%rd290, %rd1, %rd289;
	ld.global.f64 	%fd606, [%rd290];
	mul.f64 	%fd607, %fd796, %fd606;
	add.s32 	%r560, %r559, %r79;
	mul.wide.u32 	%rd291, %r560, 8;
	add.s64 	%rd292, %rd1, %rd291;
	ld.global.f64 	%fd608, [%rd292];
	mul.f64 	%fd609, %fd607, %fd608;
	add.s32 	%r561, %r560, %r79;
	mul.wide.u32 	%rd293, %r561, 8;
	add.s64 	%rd294, %rd1, %rd293;
	ld.global.f64 	%fd610, [%rd294];
	mul.f64 	%fd611, %fd609, %fd610;
	add.s32 	%r562, %r561, %r79;
	mul.wide.u32 	%rd295, %r562, 8;
	add.s64 	%rd296, %rd1, %rd295;
	ld.global.f64 	%fd612, [%rd296];
	mul.f64 	%fd796, %fd611, %fd612;
	add.s32 	%r688, %r688, 4;
$L__BB6_120:
	setp.eq.s32 	%p99, %r267, 0;
	@%p99 bra 	$L__BB6_123;
	mad.lo.s32 	%r691, %r79, %r688, %r80;
	neg.s32 	%r690, %r267;
$L__BB6_122:
	.pragma "nounroll";
	mul.wide.u32 	%rd297, %r691, 8;
	add.s64 	%rd298, %rd1, %rd297;
	ld.global.f64 	%fd613, [%rd298];
	mul.f64 	%fd796, %fd796, %fd613;
	add.s32 	%r691, %r691, %r79;
	add.s32 	%r690, %r690, 1;
	setp.eq.s32 	%p100, %r690, 0;
	@%p100 bra 	$L__BB6_123;
	bra.uni 	$L__BB6_122;
$L__BB6_123:
	mov.u32 	%r599, %tid.x;
	mul.wide.u32 	%rd415, %r599, 8;
	add.s64 	%rd416, %rd2, %rd415;
	st.global.f64 	[%rd416], %fd796;
	bra.uni 	$L__BB6_162;
$L__BB6_124:
	setp.eq.s32 	%p43, %r364, 3;
	@%p43 bra 	$L__BB6_148;
	setp.eq.s32 	%p44, %r364, 4;
	@%p44 bra 	$L__BB6_126;
	bra.uni 	$L__BB6_159;
$L__BB6_126:
	and.b32  	%r351, %r311, 7;
	setp.lt.u32 	%p47, %r311, 8;
	mov.f64 	%fd826, 0d0000000000000000;
	mov.b32 	%r722, 0;
	@%p47 bra 	$L__BB6_129;
	and.b32  	%r722, %r311, 2040;
	add.s32 	%r719, %r475, 32;
	and.b32  	%r480, %r311, -8;
	neg.s32 	%r720, %r480;
	mov.f64 	%fd826, 0d0000000000000000;
$L__BB6_128:
	.pragma "nounroll";
	ld.shared.v2.f64 	{%fd371, %fd372}, [%r719+-32];
	add.f64 	%fd373, %fd371, 0d3DA5FD7FE1796495;
	div.rn.f64 	%fd374, %fd826, %fd373;
	add.f64 	%fd375, %fd372, 0d3DA5FD7FE1796495;
	div.rn.f64 	%fd376, %fd374, %fd375;
	ld.shared.v2.f64 	{%fd377, %fd378}, [%r719+-16];
	add.f64 	%fd379, %fd377, 0d3DA5FD7FE1796495;
	div.rn.f64 	%fd380, %fd376, %fd379;
	add.f64 	%fd381, %fd378, 0d3DA5FD7FE1796495;
	div.rn.f64 	%fd382, %fd380, %fd381;
	ld.shared.v2.f64 	{%fd383, %fd384}, [%r719];
	add.f64 	%fd385, %fd383, 0d3DA5FD7FE1796495;
	div.rn.f64 	%fd386, %fd382, %fd385;
	add.f64 	%fd387, %fd384, 0d3DA5FD7FE1796495;
	div.rn.f64 	%fd388, %fd386, %fd387;
	ld.shared.v2.f64 	{%fd389, %fd390}, [%r719+16];
	add.f64 	%fd391, %fd389, 0d3DA5FD7FE1796495;
	div.rn.f64 	%fd392, %fd388, %fd391;
	add.f64 	%fd393, %fd390, 0d3DA5FD7FE1796495;
	div.rn.f64 	%fd826, %fd392, %fd393;
	add.s32 	%r720, %r720, 8;
	add.s32 	%r719, %r719, 64;
	setp.ne.s32 	%p48, %r720, 0;
	@%p48 bra 	$L__BB6_128;
$L__BB6_129:
	setp.eq.s32 	%p49, %r351, 0;
	@%p49 bra 	$L__BB6_159;
	and.b32  	%r359, %r311, 3;
	setp.lt.u32 	%p50, %r351, 4;
	@%p50 bra 	$L__BB6_132;
	shl.b32 	%r481, %r722, 3;
	add.s32 	%r483, %r475, %r481;
	ld.shared.f64 	%fd395, [%r483];
	add.f64 	%fd396, %fd395, 0d3DA5FD7FE1796495;
	div.rn.f64 	%fd397, %fd826, %fd396;
	ld.shared.f64 	%fd398, [%r483+8];
	add.f64 	%fd399, %fd398, 0d3DA5FD7FE1796495;
	div.rn.f64 	%fd400, %fd397, %fd399;
	ld.shared.f64 	%fd401, [%r483+16];
	add.f64 	%fd402, %fd401, 0d3DA5FD7FE1796495;
	div.rn.f64 	%fd403, %fd400, %fd402;
	ld.shared.f64 	%fd404, [%r483+24];
	add.f64 	%fd405, %fd404, 0d3DA5FD7FE1796495;
	div.rn.f64 	%fd826, %fd403, %fd405;
	add.s32 	%r722, %r722, 4;
$L__BB6_132:
	setp.eq.s32 	%p51, %r359, 0;
	@%p51 bra 	$L__BB6_159;
	setp.eq.s32 	%p52, %r359, 1;
	@%p52 bra 	$L__BB6_135;
	shl.b32 	%r484, %r722, 3;
	add.s32 	%r486, %r475, %r484;
	ld.shared.f64 	%fd407, [%r486];
	add.f64 	%fd408, %fd407, 0d3DA5FD7FE1796495;
	div.rn.f64 	%fd409, %fd826, %fd408;
	ld.shared.f64 	%fd410, [%r486+8];
	add.f64 	%fd411, %fd410, 0d3DA5FD7FE1796495;
	div.rn.f64 	%fd826, %fd409, %fd411;
	add.s32 	%r722, %r722, 2;
$L__BB6_135:
	and.b32  	%r487, %r311, 1;
	setp.eq.b32 	%p53, %r487, 1;
	not.pred 	%p54, %p53;
	@%p54 bra 	$L__BB6_159;
	shl.b32 	%r488, %r722, 3;
	add.s32 	%r490, %r475, %r488;
	ld.shared.f64 	%fd412, [%r490];
	add.f64 	%fd413, %fd412, 0d3DA5FD7FE1796495;
	div.rn.f64 	%fd826, %fd826, %fd413;
	bra.uni 	$L__BB6_159;
$L__BB6_137:
	and.b32  	%r312, %r311, 7;
	setp.lt.u32 	%p71, %r311, 8;
	mov.f64 	%fd826, 0d0000000000000000;
	mov.b32 	%r707, 0;
	@%p71 bra 	$L__BB6_140;
	and.b32  	%r707, %r311, 2040;
	add.s32 	%r704, %r475, 32;
	and.b32  	%r522, %r311, -8;
	neg.s32 	%r705, %r522;
	mov.f64 	%fd826, 0d0000000000000000;
$L__BB6_139:
	.pragma "nounroll";
	ld.shared.v2.f64 	{%fd479, %fd480}, [%r704+-32];
	add.f64 	%fd481, %fd826, %fd479;
	add.f64 	%fd482, %fd481, %fd480;
	ld.shared.v2.f64 	{%fd483, %fd484}, [%r704+-16];
	add.f64 	%fd485, %fd482, %fd483;
	add.f64 	%fd486, %fd485, %fd484;
	ld.shared.v2.f64 	{%fd487, %fd488}, [%r704];
	add.f64 	%fd489, %fd486, %fd487;
	add.f64 	%fd490, %fd489, %fd488;
	ld.shared.v2.f64 	{%fd491, %fd492}, [%r704+16];
	add.f64 	%fd493, %fd490, %fd491;
	add.f64 	%fd826, %fd493, %fd492;
	add.s32 	%r705, %r705, 8;
	add.s32 	%r704, %r704, 64;
	setp.ne.s32 	%p72, %r705, 0;
	@%p72 bra 	$L__BB6_139;
$L__BB6_140:
	setp.eq.s32 	%p73, %r312, 0;
	@%p73 bra 	$L__BB6_159;
	and.b32  	%r320, %r311, 3;
	setp.lt.u32 	%p74, %r312, 4;
	@%p74 bra 	$L__BB6_143;
	shl.b32 	%r523, %r707, 3;
	add.s32 	%r525, %r475, %r523;
	ld.shared.f64 	%fd495, [%r525];
	add.f64 	%fd496, %fd826, %fd495;
	ld.shared.f64 	%fd497, [%r525+8];
	add.f64 	%fd498, %fd496, %fd497;
	ld.shared.f64 	%fd499, [%r525+16];
	add.f64 	%fd500, %fd498, %fd499;
	ld.shared.f64 	%fd501, [%r525+24];
	add.f64 	%fd826, %fd500, %fd501;
	add.s32 	%r707, %r707, 4;
$L__BB6_143:
	setp.eq.s32 	%p75, %r320, 0;
	@%p75 bra 	$L__BB6_159;
	setp.eq.s32 	%p76, %r320, 1;
	@%p76 bra 	$L__BB6_146;
	shl.b32 	%r526, %r707, 3;
	add.s32 	%r528, %r475, %r526;
	ld.shared.f64 	%fd503, [%r528];
	add.f64 	%fd504, %fd826, %fd503;
	ld.shared.f64 	%fd505, [%r528+8];
	add.f64 	%fd826, %fd504, %fd505;
	add.s32 	%r707, %r707, 2;
$L__BB6_146:
	and.b32  	%r529, %r311, 1;
	setp.eq.b32 	%p77, %r529, 1;
	not.pred 	%p78, %p77;
	@%p78 bra 	$L__BB6_159;
	shl.b32 	%r530, %r707, 3;
	add.s32 	%r532, %r475, %r530;
	ld.shared.f64 	%fd506, [%r532];
	add.f64 	%fd826, %fd826, %fd506;
	bra.uni 	$L__BB6_159;
$L__BB6_148:
	and.b32  	%r338, %r311, 7;
	setp.lt.u32 	%p55, %r311, 8;
	mov.f64 	%fd826, 0d0000000000000000;
	mov.b32 	%r717, 0;
	@%p55 bra 	$L__BB6_151;
	and.b32  	%r717, %r311, 2040;
	add.s32 	%r714, %r475, 32;
	and.b32  	%r494, %r311, -8;
	neg.s32 	%r715, %r494;
	mov.f64 	%fd826, 0d0000000000000000;
$L__BB6_150:
	.pragma "nounroll";
	ld.shared.v2.f64 	{%fd417, %fd418}, [%r714+-32];
	mul.f64 	%fd419, %fd826, %fd417;
	mul.f64 	%fd420, %fd419, %fd418;
	ld.shared.v2.f64 	{%fd421, %fd422}, [%r714+-16];
	mul.f64 	%fd423, %fd420, %fd421;
	mul.f64 	%fd424, %fd423, %fd422;
	ld.shared.v2.f64 	{%fd425, %fd426}, [%r714];
	mul.f64 	%fd427, %fd424, %fd425;
	mul.f64 	%fd428, %fd427, %fd426;
	ld.shared.v2.f64 	{%fd429, %fd430}, [%r714+16];
	mul.f64 	%fd431, %fd428, %fd429;
	mul.f64 	%fd826, %fd431, %fd430;
	add.s32 	%r715, %r715, 8;
	add.s32 	%r714, %r714, 64;
	setp.ne.s32 	%p56, %r715, 0;
	@%p56 bra 	$L__BB6_150;
$L__BB6_151:
	setp.eq.s32 	%p57, %r338, 0;
	@%p57 bra 	$L__BB6_159;
	and.b32  	%r346, %r311, 3;
	setp.lt.u32 	%p58, %r338, 4;
	@%p58 bra 	$L__BB6_154;
	shl.b32 	%r495, %r717, 3;
	add.s32 	%r497, %r475, %r495;
	ld.shared.f64 	%fd433, [%r497];
	mul.f64 	%fd434, %fd826, %fd433;
	ld.shared.f64 	%fd435, [%r497+8];
	mul.f64 	%fd436, %fd434, %fd435;
	ld.shared.f64 	%fd437, [%r497+16];
	mul.f64 	%fd438, %fd436, %fd437;
	ld.shared.f64 	%fd439, [%r497+24];
	mul.f64 	%fd826, %fd438, %fd439;
	add.s32 	%r717, %r717, 4;
$L__BB6_154:
	setp.eq.s32 	%p59, %r346, 0;
	@%p59 bra 	$L__BB6_159;
	setp.eq.s32 	%p60, %r346, 1;
	@%p60 bra 	$L__BB6_157;
	shl.b32 	%r498, %r717, 3;
	add.s32 	%r500, %r475, %r498;
	ld.shared.f64 	%fd441, [%r500];
	mul.f64 	%fd442, %fd826, %fd441;
	ld.shared.f64 	%fd443, [%r500+8];
	mul.f64 	%fd826, %fd442, %fd443;
	add.s32 	%r717, %r717, 2;
$L__BB6_157:
	and.b32  	%r501, %r311, 1;
	setp.eq.b32 	%p61, %r501, 1;
	not.pred 	%p62, %p61;
	@%p62 bra 	$L__BB6_159;
	shl.b32 	%r502, %r717, 3;
	add.s32 	%r504, %r475, %r502;
	ld.shared.f64 	%fd444, [%r504];
	mul.f64 	%fd826, %fd826, %fd444;
$L__BB6_159:
	st.global.f64 	[%rd2], %fd826;
$L__BB6_160:
	bar.sync 	0;
	bra.uni 	$L__BB6_162;
$L__BB6_161:
	mov.u32 	%r472, %tid.x;
	mul.wide.u32 	%rd209, %r472, 8;
	add.s64 	%rd210, %rd2, %rd209;
	st.global.f64 	[%rd210], %fd797;
$L__BB6_162:
	ret;

}


// ===== COMPILED SASS (sm_100) =====

	.target	sm_100

	.elftype	@"ET_EXEC"


//--------------------- .note.nv.tkinfo           --------------------------
	.section	.note.nv.tkinfo,"",@"SHT_NOTE"
	.sectionflags	@"SHF_NOTE_NV_TKINFO"
	.tkinfo
        /*0018*/ 	.word	0x00000002
        /*0030*/ 	.string	""
        /*0030*/ 	.string	"ptxas"
        /*0030*/ 	.string	"Cuda compilation tools, release 13.0, V13.0.88"
        /*0030*/ 	.string	"Build cuda_13.0.r13.0/compiler.36424714_0"
        /*0030*/ 	.string	"-arch sm_100 -m 64 "



//--------------------- .note.nv.cuinfo           --------------------------
	.section	.note.nv.cuinfo,"",@"SHT_NOTE"
	.sectionflags	@"SHF_NOTE_NV_CUINFO"
        /*0018*/ 	.short	0x0002
        /*001a*/ 	.short	0x0064
        /*001c*/ 	.short	0x0082
	.zero		2


//--------------------- .nv.info                  --------------------------
	.section	.nv.info,"",@"SHT_CUDA_INFO"
	.align	4


	//----- nvinfo : EIATTR_REGCOUNT
	.align		4
        /*0000*/ 	.byte	0x04, 0x2f
        /*0002*/ 	.short	(.L_1 - .L_0)
	.align		4
.L_0:
        /*0004*/ 	.word	index@(_Z12gaxpy_kerneliPdS_S_S_ii)
        /*0008*/ 	.word	0x00000020


	//----- nvinfo : EIATTR_FRAME_SIZE
	.align		4
.L_1:
        /*000c*/ 	.byte	0x04, 0x11
        /*000e*/ 	.short	(.L_3 - .L_2)
	.align		4
.L_2:
        /*0010*/ 	.word	index@(_Z12gaxpy_kerneliPdS_S_S_ii)
        /*0014*/ 	.word	0x00000000


	//----- nvinfo : EIATTR_REGCOUNT
	.align		4
.L_3:
        /*0018*/ 	.byte	0x04, 0x2f
        /*001a*/ 	.short	(.L_5 - .L_4)
	.align		4
.L_4:
        /*001c*/ 	.word	index@(_Z16transpose_kernelPdS_)
        /*0020*/ 	.word	0x0000000a


	//----- nvinfo : EIATTR_FRAME_SIZE
	.align		4
.L_5:
        /*0024*/ 	.byte	0x04, 0x11
        /*0026*/ 	.short	(.L_7 - .L_6)
	.align		4
.L_6:
        /*0028*/ 	.word	index@(_Z16transpose_kernelPdS_)
        /*002c*/ 	.word	0x00000000


	//----- nvinfo : EIATTR_REGCOUNT
	.align		4
.L_7:
        /*0030*/ 	.byte	0x04, 0x2f
        /*0032*/ 	.short	(.L_9 - .L_8)
	.align		4
.L_8:
        /*0034*/ 	.word	index@(_Z15hadamard_kernelPdS_S_)
        /*0038*/ 	.word	0x0000000e


	//----- nvinfo : EIATTR_FRAME_SIZE
	.align		4
.L_9:
        /*003c*/ 	.byte	0x04, 0x11
        /*003e*/ 	.short	(.L_11 - .L_10)
	.align		4
.L_10:
        /*0040*/ 	.word	index@(_Z15hadamard_kernelPdS_S_)
        /*0044*/ 	.word	0x00000000


	//----- nvinfo : EIATTR_REGCOUNT
	.align		4
.L_11:
        /*0048*/ 	.byte	0x04, 0x2f
        /*004a*/ 	.short	(.L_13 - .L_12)
	.align		4
.L_12:
        /*004c*/ 	.word	index@(_Z12saxpy_kernelPdS_S_d)
        /*0050*/ 	.word	0x0000000e


	//----- nvinfo : EIATTR_FRAME_SIZE
	.align		4
.L_13:
        /*0054*/ 	.byte	0x04, 0x11
        /*0056*/ 	.short	(.L_15 - .L_14)
	.align		4
.L_14:
        /*0058*/ 	.word	index@(_Z12saxpy_kernelPdS_S_d)
        /*005c*/ 	.word	0x00000000


	//----- nvinfo : EIATTR_REGCOUNT
	.align		4
.L_15:
        /*0060*/ 	.byte	0x04, 0x2f
        /*0062*/ 	.short	(.L_17 - .L_16)
	.align		4
.L_16:
        /*0064*/ 	.word	index@(_Z14operate_kernelPdS_di)
        /*0068*/ 	.word	0x00000019


	//----- nvinfo : EIATTR_FRAME_SIZE
	.align		4
.L_17:
        /*006c*/ 	.byte	0x04, 0x11
        /*006e*/ 	.short	(.L_19 - .L_18)
	.align		4
.L_18:
        /*0070*/ 	.word	index@($__internal_2_$__cuda_sm20_div_rn_f64_full)
        /*0074*/ 	.word	0x00000000


	//----- nvinfo : EIATTR_FRAME_SIZE
	.align		4
.L_19:
        /*0078*/ 	.byte	0x04, 0x11
        /*007a*/ 	.short	(.L_21 - .L_20)
	.align		4
.L_20:
        /*007c*/ 	.word	index@(_Z14operate_kernelPdS_di)
        /*0080*/ 	.word	0x00000000


	//----- nvinfo : EIATTR_REGCOUNT
	.align		4
.L_21:
        /*0084*/ 	.byte	0x04, 0x2f
        /*0086*/ 	.short	(.L_23 - .L_22)
	.align		4
.L_22:
        /*0088*/ 	.word	index@(_Z15function_kernelPdS_i)
        /*008c*/ 	.word	0x0000000e


	//----- nvinfo : EIATTR_FRAME_SIZE
	.align		4
.L_23:
        /*0090*/ 	.byte	0x04, 0x11
        /*0092*/ 	.short	(.L_25 - .L_24)
	.align		4
.L_24:
        /*0094*/ 	.word	index@($__internal_1_$__cuda_sm20_dblrcp_rn_slowpath_v3)
        /*0098*/ 	.word	0x00000000


	//----- nvinfo : EIATTR_FRAME_SIZE
	.align		4
.L_25:
        /*009c*/ 	.byte	0x04, 0x11
        /*009e*/ 	.short	(.L_27 - .L_26)
	.align		4
.L_26:
        /*00a0*/ 	.word	index@(_Z15function_kernelPdS_i)
        /*00a4*/ 	.word	0x00000000


	//----- nvinfo : EIATTR_REGCOUNT
	.align		4
.L_27:
        /*00a8*/ 	.byte	0x04, 0x2f
        /*00aa*/ 	.short	(.L_29 - .L_28)
	.align		4
.L_28:
        /*00ac*/ 	.word	index@(_Z16reduction_kernelPdS_iii)
        /*00b0*/ 	.word	0x00000022


	//----- nvinfo : EIATTR_FRAME_SIZE
	.align		4
.L_29:
        /*00b4*/ 	.byte	0x04, 0x11
        /*00b6*/ 	.short	(.L_31 - .L_30)
	.align		4
.L_30:
        /*00b8*/ 	.word	index@($__internal_0_$__cuda_sm20_div_rn_f64_full)
        /*00bc*/ 	.word	0x00000000


	//----- nvinfo : EIATTR_FRAME_SIZE
	.align		4
.L_31:
        /*00c0*/ 	.byte	0x04, 0x11
        /*00c2*/ 	.short	(.L_33 - .L_32)
	.align		4
.L_32:
        /*00c4*/ 	.word	index@(_Z16reduction_kernelPdS_iii)
        /*00c8*/ 	.word	0x00000000


	//----- nvinfo : EIATTR_MIN_STACK_SIZE
	.align		4
.L_33:
        /*00cc*/ 	.byte	0x04, 0x12
        /*00ce*/ 	.short	(.L_35 - .L_34)
	.align		4
.L_34:
        /*00d0*/ 	.word	index@(_Z16reduction_kernelPdS_iii)
        /*00d4*/ 	.word	0x00000000


	//----- nvinfo : EIATTR_MIN_STACK_SIZE
	.align		4
.L_35:
        /*00d8*/ 	.byte	0x04, 0x12
        /*00da*/ 	.short	(.L_37 - .L_36)
	.align		4
.L_36:
        /*00dc*/ 	.word	index@(_Z15function_kernelPdS_i)
        /*00e0*/ 	.word	0x00000000


	//----- nvinfo : EIATTR_MIN_STACK_SIZE
	.align		4
.L_37:
        /*00e4*/ 	.byte	0x04, 0x12
        /*00e6*/ 	.short	(.L_39 - .L_38)
	.align		4
.L_38:
        /*00e8*/ 	.word	index@(_Z14operate_kernelPdS_di)
        /*00ec*/ 	.word	0x00000000


	//----- nvinfo : EIATTR_MIN_STACK_SIZE
	.align		4
.L_39:
        /*00f0*/ 	.byte	0x04, 0x12
        /*00f2*/ 	.short	(.L_41 - .L_40)
	.align		4
.L_40:
        /*00f4*/ 	.word	index@(_Z12saxpy_kernelPdS_S_d)
        /*00f8*/ 	.word	0x00000000


	//----- nvinfo : EIATTR_MIN_STACK_SIZE
	.align		4
.L_41:
        /*00fc*/ 	.byte	0x04, 0x12
        /*00fe*/ 	.short	(.L_43 - .L_42)
	.align		4
.L_42:
        /*0100*/ 	.word	index@(_Z15hadamard_kernelPdS_S_)
        /*0104*/ 	.word	0x00000000


	//----- nvinfo : EIATTR_MIN_STACK_SIZE
	.align		4
.L_43:
        /*0108*/ 	.byte	0x04, 0x12
        /*010a*/ 	.short	(.L_45 - .L_44)
	.align		4
.L_44:
        /*010c*/ 	.word	index@(_Z16transpose_kernelPdS_)
        /*0110*/ 	.word	0x00000000


	//----- nvinfo : EIATTR_MIN_STACK_SIZE
	.align		4
.L_45:
        /*0114*/ 	.byte	0x04, 0x12
        /*0116*/ 	.short	(.L_47 - .L_46)
	.align		4
.L_46:
        /*0118*/ 	.word	index@(_Z12gaxpy_kerneliPdS_S_S_ii)
        /*011c*/ 	.word	0x00000000
.L_47:


//--------------------- .nv.compat                --------------------------
	.section	.nv.compat,"",@"SHT_CUDA_COMPAT_INFO"
	.align	4
        /*0000*/ 	.byte	0x02, 0x09, 0x00, 0x00, 0x02, 0x02, 0x01, 0x00, 0x02, 0x05, 0x05, 0x00, 0x03, 0x07, 0x01, 0x01
        /*0010*/ 	.byte	0x02, 0x03, 0x00, 0x00, 0x02, 0x06, 0x01, 0x00, 0x04, 0x0b, 0x08, 0x00, 0x01, 0x00, 0x00, 0x00
        /*0020*/ 	.byte	0x00, 0x00, 0x00, 0x00


//--------------------- .nv.info._Z16reduction_kernelPdS_iii --------------------------
	.section	.nv.info._Z16reduction_kernelPdS_iii,"",@"SHT_CUDA_INFO"
	.sectionflags	@""
	.align	4


	//----- nvinfo : EIATTR_CUDA_API_VERSION
	.align		4
        /*0000*/ 	.byte	0x04, 0x37
        /*0002*/ 	.short	(.L_49 - .L_48)
.L_48:
        /*0004*/ 	.word	0x00000082


	//----- nvinfo : EIATTR_KPARAM_INFO
	.align		4
.L_49:
        /*0008*/ 	.byte	0x04, 0x17
        /*000a*/ 	.short	(.L_51 - .L_50)
.L_50:
        /*000c*/ 	.word	0x00000000
        /*0010*/ 	.short	0x0004
        /*0012*/ 	.short	0x0018
        /*0014*/ 	.byte	0x00, 0xf0, 0x11, 0x00


	//----- nvinfo : EIATTR_KPARAM_INFO
	.align		4
.L_51:
        /*0018*/ 	.byte	0x04, 0x17
        /*001a*/ 	.short	(.L_53 - .L_52)
.L_52:
        /*001c*/ 	.word	0x00000000
        /*0020*/ 	.short	0x0003
        /*0022*/ 	.short	0x0014
        /*0024*/ 	.byte	0x00, 0xf0, 0x11, 0x00


	//----- nvinfo : EIATTR_KPARAM_INFO
	.align		4
.L_53:
        /*0028*/ 	.byte	0x04, 0x17
        /*002a*/ 	.short	(.L_55 - .L_54)
.L_54:
        /*002c*/ 	.word	0x00000000
        /*0030*/ 	.short	0x0002
        /*0032*/ 	.short	0x0010
        /*0034*/ 	.byte	0x00, 0xf0, 0x11, 0x00


	//----- nvinfo : EIATTR_KPARAM_INFO
	.align		4
.L_55:
        /*0038*/ 	.byte	0x04, 0x17
        /*003a*/ 	.short	(.L_57 - .L_56)
.L_56:
        /*003c*/ 	.word	0x00000000
        /*0040*/ 	.short	0x0001
        /*0042*/ 	.short	0x0008
        /*0044*/ 	.byte	0x00, 0xf5, 0x21, 0x00


	//----- nvinfo : EIATTR_KPARAM_INFO
	.align		4
.L_57:
        /*0048*/ 	.byte	0x04, 0x17
        /*004a*/ 	.short	(.L_59 - .L_58)
.L_58:
        /*004c*/ 	.word	0x00000000
        /*0050*/ 	.short	0x0000
        /*0052*/ 	.short	0x0000
        /*0054*/ 	.byte	0x00, 0xf5, 0x21, 0x00


	//----- nvinfo : EIATTR_SPARSE_MMA_MASK
	.align		4
.L_59:
        /*0058*/ 	.byte	0x03, 0x50
        /*005a*/ 	.short	0x0000


	//----- nvinfo : EIATTR_MAXREG_COUNT
	.align		4
        /*005c*/ 	.byte	0x03, 0x1b
        /*005e*/ 	.short	0x00ff


	//----- nvinfo : EIATTR_NUM_BARRIERS
	.align		4
        /*0060*/ 	.byte	0x02, 0x4c
        /*0062*/ 	.byte	0x01
	.zero		1


	//----- nvinfo : EIATTR_MERCURY_ISA_VERSION
	.align		4
        /*0064*/ 	.byte	0x03, 0x5f
        /*0066*/ 	.short	0x0101


	//----- nvinfo : EIATTR_VRC_CTA_INIT_COUNT
	.align		4
        /*0068*/ 	.byte	0x02, 0x4a
	.zero		1
	.zero		1


	//----- nvinfo : EIATTR_EXIT_INSTR_OFFSETS
	.align		4
        /*006c*/ 	.byte	0x04, 0x1c
        /*006e*/ 	.short	(.L_61 - .L_60)


	//   ....[0]....
.L_60:
        /*0070*/ 	.word	0x00006090


	//   ....[1]....
        /*0074*/ 	.word	0x000060e0


	//   ....[2]....
        /*0078*/ 	.word	0x0000a010


	//----- nvinfo : EIATTR_INDIRECT_BRANCH_TARGETS
	.align		4
.L_61:
        /*007c*/ 	.byte	0x04, 0x34
        /*007e*/ 	.short	(.L_63 - .L_62)


	//   ....[0]....
.L_62:
        /*0080*/ 	.word	.L_x_194@srel
        /*0084*/ 	.short	0x0
        /*0086*/ 	.short	0x0
        /*0088*/ 	.word	0x3
        /*008c*/ 	.word	.L_x_195@srel
        /*0090*/ 	.word	.L_x_196@srel
        /*0094*/ 	.word	.L_x_1@srel


	//   ....[1]....
        /*0098*/ 	.word	.L_x_198@srel
        /*009c*/ 	.short	0x0
        /*009e*/ 	.short	0x0
        /*00a0*/ 	.word	0x3
        /*00a4*/ 	.word	.L_x_199@srel
        /*00a8*/ 	.word	.L_x_200@srel
        /*00ac*/ 	.word	.L_x_1@srel


	//   ....[2]....
        /*00b0*/ 	.word	.L_x_202@srel
        /*00b4*/ 	.short	0x0
        /*00b6*/ 	.short	0x0
        /*00b8*/ 	.word	0x3
        /*00bc*/ 	.word	.L_x_203@srel
        /*00c0*/ 	.word	.L_x_204@srel
        /*00c4*/ 	.word	.L_x_58@srel


	//   ....[3]....
        /*00c8*/ 	.word	.L_x_206@srel
        /*00cc*/ 	.short	0x0
        /*00ce*/ 	.short	0x0
        /*00d0*/ 	.word	0x3
        /*00d4*/ 	.word	.L_x_207@srel
        /*00d8*/ 	.word	.L_x_208@srel
        /*00dc*/ 	.word	.L_x_58@srel


	//   ....[4]....
        /*00e0*/ 	.word	.L_x_210@srel
        /*00e4*/ 	.short	0x0
        /*00e6*/ 	.short	0x0
        /*00e8*/ 	.word	0x3
        /*00ec*/ 	.word	.L_x_211@srel
        /*00f0*/ 	.word	.L_x_212@srel
        /*00f4*/ 	.word	.L_x_100@srel


	//   ....[5]....
        /*00f8*/ 	.word	.L_x_214@srel
        /*00fc*/ 	.short	0x0
        /*00fe*/ 	.short	0x0
        /*0100*/ 	.word	0x3
        /*0104*/ 	.word	.L_x_215@srel
        /*0108*/ 	.word	.L_x_216@srel
        /*010c*/ 	.word	.L_x_100@srel


	//----- nvinfo : EIATTR_CRS_STACK_SIZE
	.align		4
.L_63:
        /*0110*/ 	.byte	0x04, 0x1e
        /*0112*/ 	.short	(.L_65 - .L_64)
.L_64:
        /*0114*/ 	.word	0x00000000


	//----- nvinfo : EIATTR_CBANK_PARAM_SIZE
	.align		4
.L_65:
        /*0118*/ 	.byte	0x03, 0x19
        /*011a*/ 	.short	0x001c


	//----- nvinfo : EIATTR_PARAM_CBANK
	.align		4
        /*011c*/ 	.byte	0x04, 0x0a
        /*011e*/ 	.short	(.L_67 - .L_66)
	.align		4
.L_66:
        /*0120*/ 	.word	index@(.nv.constant0._Z16reduction_kernelPdS_iii)
        /*0124*/ 	.short	0x0380
        /*0126*/ 	.short	0x001c


	//----- nvinfo : EIATTR_SW_WAR
	.align		4
.L_67:
        /*0128*/ 	.byte	0x04, 0x36
        /*012a*/ 	.short	(.L_69 - .L_68)
.L_68:
        /*012c*/ 	.word	0x00000008
.L_69:


//--------------------- .nv.info._Z15function_kernelPdS_i --------------------------
	.section	.nv.info._Z15function_kernelPdS_i,"",@"SHT_CUDA_INFO"
	.sectionflags	@""
	.align	4


	//----- nvinfo : EIATTR_CUDA_API_VERSION
	.align		4
        /*0000*/ 	.byte	0x04, 0x37
        /*0002*/ 	.short	(.L_71 - .L_70)
.L_70:
        /*0004*/ 	.word	0x00000082


	//----- nvinfo : EIATTR_KPARAM_INFO
	.align		4
.L_71:
        /*0008*/ 	.byte	0x04, 0x17
        /*000a*/ 	.short	(.L_73 - .L_72)
.L_72:
        /*000c*/ 	.word	0x00000000
        /*0010*/ 	.short	0x0002
        /*0012*/ 	.short	0x0010
        /*0014*/ 	.byte	0x00, 0xf0, 0x11, 0x00


	//----- nvinfo : EIATTR_KPARAM_INFO
	.align		4
.L_73:
        /*0018*/ 	.byte	0x04, 0x17
        /*001a*/ 	.short	(.L_75 - .L_74)
.L_74:
        /*001c*/ 	.word	0x00000000
        /*0020*/ 	.short	0x0001
        /*0022*/ 	.short	0x0008
        /*0024*/ 	.byte	0x00, 0xf5, 0x21, 0x00


	//----- nvinfo : EIATTR_KPARAM_INFO
	.align		4
.L_75:
        /*0028*/ 	.byte	0x04, 0x17
        /*002a*/ 	.short	(.L_77 - .L_76)
.L_76:
        /*002c*/ 	.word	0x00000000
        /*0030*/ 	.short	0x0000
        /*0032*/ 	.short	0x0000
        /*0034*/ 	.byte	0x00, 0xf5, 0x21, 0x00


	//----- nvinfo : EIATTR_SPARSE_MMA_MASK
	.align		4
.L_77:
        /*0038*/ 	.byte	0x03, 0x50
        /*003a*/ 	.short	0x0000


	//----- nvinfo : EIATTR_MAXREG_COUNT
	.align		4
        /*003c*/ 	.byte	0x03, 0x1b
        /*003e*/ 	.short	0x00ff


	//----- nvinfo : EIATTR_MERCURY_ISA_VERSION
	.align		4
        /*0040*/ 	.byte	0x03, 0x5f
        /*0042*/ 	.short	0x0101


	//----- nvinfo : EIATTR_VRC_CTA_INIT_COUNT
	.align		4
        /*0044*/ 	.byte	0x02, 0x4a
	.zero		1
	.zero		1


	//----- nvinfo : EIATTR_EXIT_INSTR_OFFSETS
	.align		4
        /*0048*/ 	.byte	0x04, 0x1c
        /*004a*/ 	.short	(.L_79 - .L_78)


	//   ....[0]....
.L_78:
        /*004c*/ 	.word	0x00000c80


	//----- nvinfo : EIATTR_INDIRECT_BRANCH_TARGETS
	.align		4
.L_79:
        /*0050*/ 	.byte	0x04, 0x34
        /*0052*/ 	.short	(.L_81 - .L_80)


	//   ....[0]....
.L_80:
        /*0054*/ 	.word	.L_x_218@srel
        /*0058*/ 	.short	0x0
        /*005a*/ 	.short	0x0
        /*005c*/ 	.word	0x3
        /*0060*/ 	.word	.L_x_219@srel
        /*0064*/ 	.word	.L_x_220@srel
        /*0068*/ 	.word	.L_x_158@srel


	//   ....[1]....
        /*006c*/ 	.word	.L_x_222@srel
        /*0070*/ 	.short	0x0
        /*0072*/ 	.short	0x0
        /*0074*/ 	.word	0x3
        /*0078*/ 	.word	.L_x_223@srel
        /*007c*/ 	.word	.L_x_224@srel
        /*0080*/ 	.word	.L_x_158@srel


	//----- nvinfo : EIATTR_CRS_STACK_SIZE
	.align		4
.L_81:
        /*0084*/ 	.byte	0x04, 0x1e
        /*0086*/ 	.short	(.L_83 - .L_82)
.L_82:
        /*0088*/ 	.word	0x00000000


	//----- nvinfo : EIATTR_CBANK_PARAM_SIZE
	.align		4
.L_83:
        /*008c*/ 	.byte	0x03, 0x19
        /*008e*/ 	.short	0x0014


	//----- nvinfo : EIATTR_PARAM_CBANK
	.align		4
        /*0090*/ 	.byte	0x04, 0x0a
        /*0092*/ 	.short	(.L_85 - .L_84)
	.align		4
.L_84:
        /*0094*/ 	.word	index@(.nv.constant0._Z15function_kernelPdS_i)
        /*0098*/ 	.short	0x0380
        /*009a*/ 	.short	0x0014


	//----- nvinfo : EIATTR_SW_WAR
	.align		4
.L_85:
        /*009c*/ 	.byte	0x04, 0x36
        /*009e*/ 	.short	(.L_87 - .L_86)
.L_86:
        /*00a0*/ 	.word	0x00000008
.L_87:


//--------------------- .nv.info._Z14operate_kernelPdS_di --------------------------
	.section	.nv.info._Z14operate_kernelPdS_di,"",@"SHT_CUDA_INFO"
	.sectionflags	@""
	.align	4


	//----- nvinfo : EIATTR_CUDA_API_VERSION
	.align		4
        /*0000*/ 	.byte	0x04, 0x37
        /*0002*/ 	.short	(.L_89 - .L_88)
.L_88:
        /*0004*/ 	.word	0x00000082


	//----- nvinfo : EIATTR_KPARAM_INFO
	.align		4
.L_89:
        /*0008*/ 	.byte	0x04, 0x17
        /*000a*/ 	.short	(.L_91 - .L_90)
.L_90:
        /*000c*/ 	.word	0x00000000
        /*0010*/ 	.short	0x0003
        /*0012*/ 	.short	0x0018
        /*0014*/ 	.byte	0x00, 0xf0, 0x11, 0x00


	//----- nvinfo : EIATTR_KPARAM_INFO
	.align		4
.L_91:
        /*0018*/ 	.byte	0x04, 0x17
        /*001a*/ 	.short	(.L_93 - .L_92)
.L_92:
        /*001c*/ 	.word	0x00000000
        /*0020*/ 	.short	0x0002
        /*0022*/ 	.short	0x0010
        /*0024*/ 	.byte	0x00, 0xf0, 0x21, 0x00


	//----- nvinfo : EIATTR_KPARAM_INFO
	.align		4
.L_93:
        /*0028*/ 	.byte	0x04, 0x17
        /*002a*/ 	.short	(.L_95 - .L_94)
.L_94:
        /*002c*/ 	.word	0x00000000
        /*0030*/ 	.short	0x0001
        /*0032*/ 	.short	0x0008
        /*0034*/ 	.byte	0x00, 0xf5, 0x21, 0x00


	//----- nvinfo : EIATTR_KPARAM_INFO
	.align		4
.L_95:
        /*0038*/ 	.byte	0x04, 0x17
        /*003a*/ 	.short	(.L_97 - .L_96)
.L_96:
        /*003c*/ 	.word	0x00000000
        /*0040*/ 	.short	0x0000
        /*0042*/ 	.short	0x0000
        /*0044*/ 	.byte	0x00, 0xf5, 0x21, 0x00


	//----- nvinfo : EIATTR_SPARSE_MMA_MASK
	.align		4
.L_97:
        /*0048*/ 	.byte	0x03, 0x50
        /*004a*/ 	.short	0x0000


	//----- nvinfo : EIATTR_MAXREG_COUNT
	.align		4
        /*004c*/ 	.byte	0x03, 0x1b
        /*004e*/ 	.short	0x00ff


	//----- nvinfo : EIATTR_MERCURY_ISA_VERSION
	.align		4
        /*0050*/ 	.byte	0x03, 0x5f
        /*0052*/ 	.short	0x0101


	//----- nvinfo : EIATTR_VRC_CTA_INIT_COUNT
	.align		4
        /*0054*/ 	.byte	0x02, 0x4a
	.zero		1
	.zero		1


	//----- nvinfo : EIATTR_EXIT_INSTR_OFFSETS
	.align		4
        /*0058*/ 	.byte	0x04, 0x1c
        /*005a*/ 	.short	(.L_99 - .L_98)


	//   ....[0]....
.L_98:
        /*005c*/ 	.word	0x000003c0


	//----- nvinfo : EIATTR_INDIRECT_BRANCH_TARGETS
	.align		4
.L_99:
        /*0060*/ 	.byte	0x04, 0x34
        /*0062*/ 	.short	(.L_101 - .L_100)


	//   ....[0]....
.L_100:
        /*0064*/ 	.word	.L_x_226@srel
        /*0068*/ 	.short	0x0
        /*006a*/ 	.short	0x0
        /*006c*/ 	.word	0x3
        /*0070*/ 	.word	.L_x_227@srel
        /*0074*/ 	.word	.L_x_228@srel
        /*0078*/ 	.word	.L_x_173@srel


	//   ....[1]....
        /*007c*/ 	.word	.L_x_230@srel
        /*0080*/ 	.short	0x0
        /*0082*/ 	.short	0x0
        /*0084*/ 	.word	0x3
        /*0088*/ 	.word	.L_x_231@srel
        /*008c*/ 	.word	.L_x_232@srel
        /*0090*/ 	.word	.L_x_173@srel


	//----- nvinfo : EIATTR_CRS_STACK_SIZE
	.align		4
.L_101:
        /*0094*/ 	.byte	0x04, 0x1e
        /*0096*/ 	.short	(.L_103 - .L_102)
.L_102:
        /*0098*/ 	.word	0x00000000


	//----- nvinfo : EIATTR_CBANK_PARAM_SIZE
	.align		4
.L_103:
        /*009c*/ 	.byte	0x03, 0x19
        /*009e*/ 	.short	0x001c


	//----- nvinfo : EIATTR_PARAM_CBANK
	.align		4
        /*00a0*/ 	.byte	0x04, 0x0a
        /*00a2*/ 	.short	(.L_105 - .L_104)
	.align		4
.L_104:
        /*00a4*/ 	.word	index@(.nv.constant0._Z14operate_kernelPdS_di)
        /*00a8*/ 	.short	0x0380
        /*00aa*/ 	.short	0x001c


	//----- nvinfo : EIATTR_SW_WAR
	.align		4
.L_105:
        /*00ac*/ 	.byte	0x04, 0x36
        /*00ae*/ 	.short	(.L_107 - .L_106)
.L_106:
        /*00b0*/ 	.word	0x00000008
.L_107:


//--------------------- .nv.info._Z12saxpy_kernelPdS_S_d --------------------------
	.section	.nv.info._Z12saxpy_kernelPdS_S_d,"",@"SHT_CUDA_INFO"
	.sectionflags	@""
	.align	4


	//----- nvinfo : EIATTR_CUDA_API_VERSION
	.align		4
        /*0000*/ 	.byte	0x04, 0x37
        /*0002*/ 	.short	(.L_109 - .L_108)
.L_108:
        /*0004*/ 	.word	0x00000082


	//----- nvinfo : EIATTR_KPARAM_INFO
	.align		4
.L_109:
        /*0008*/ 	.byte	0x04, 0x17
        /*000a*/ 	.short	(.L_111 - .L_110)
.L_110:
        /*000c*/ 	.word	0x00000000
        /*0010*/ 	.short	0x0003
        /*0012*/ 	.short	0x0018
        /*0014*/ 	.byte	0x00, 0xf0, 0x21, 0x00


	//----- nvinfo : EIATTR_KPARAM_INFO
	.align		4
.L_111:
        /*0018*/ 	.byte	0x04, 0x17
        /*001a*/ 	.short	(.L_113 - .L_112)
.L_112:
        /*001c*/ 	.word	0x00000000
        /*0020*/ 	.short	0x0002
        /*0022*/ 	.short	0x0010
        /*0024*/ 	.byte	0x00, 0xf5, 0x21, 0x00


	//----- nvinfo : EIATTR_KPARAM_INFO
	.align		4
.L_113:
        /*0028*/ 	.byte	0x04, 0x17
        /*002a*/ 	.short	(.L_115 - .L_114)
.L_114:
        /*002c*/ 	.word	0x00000000
        /*0030*/ 	.short	0x0001
        /*0032*/ 	.short	0x0008
        /*0034*/ 	.byte	0x00, 0xf5, 0x21, 0x00


	//----- nvinfo : EIATTR_KPARAM_INFO
	.align		4
.L_115:
        /*0038*/ 	.byte	0x04, 0x17
        /*003a*/ 	.short	(.L_117 - .L_116)
.L_116:
        /*003c*/ 	.word	0x00000000
        /*0040*/ 	.short	0x0000
        /*0042*/ 	.short	0x0000
        /*0044*/ 	.byte	0x00, 0xf5, 0x21, 0x00


	//----- nvinfo : EIATTR_SPARSE_MMA_MASK
	.align		4
.L_117:
        /*0048*/ 	.byte	0x03, 0x50
        /*004a*/ 	.short	0x0000


	//----- nvinfo : EIATTR_MAXREG_COUNT
	.align		4
        /*004c*/ 	.byte	0x03, 0x1b
        /*004e*/ 	.short	0x00ff


	//----- nvinfo : EIATTR_MERCURY_ISA_VERSION
	.align		4
        /*0050*/ 	.byte	0x03, 0x5f
        /*0052*/ 	.short	0x0101


	//----- nvinfo : EIATTR_VRC_CTA_INIT_COUNT
	.align		4
        /*0054*/ 	.byte	0x02, 0x4a
	.zero		1
	.zero		1


	//----- nvinfo : EIATTR_EXIT_INSTR_OFFSETS
	.align		4
        /*0058*/ 	.byte	0x04, 0x1c
        /*005a*/ 	.short	(.L_119 - .L_118)


	//   ....[0]....
.L_118:
        /*005c*/ 	.word	0x00000110


	//----- nvinfo : EIATTR_CBANK_PARAM_SIZE
	.align		4
.L_119:
        /*0060*/ 	.byte	0x03, 0x19
        /*0062*/ 	.short	0x0020


	//----- nvinfo : EIATTR_PARAM_CBANK
	.align		4
        /*0064*/ 	.byte	0x04, 0x0a
        /*0066*/ 	.short	(.L_121 - .L_120)
	.align		4
.L_120:
        /*0068*/ 	.word	index@(.nv.constant0._Z12saxpy_kernelPdS_S_d)
        /*006c*/ 	.short	0x0380
        /*006e*/ 	.short	0x0020


	//----- nvinfo : EIATTR_SW_WAR
	.align		4
.L_121:
        /*0070*/ 	.byte	0x04, 0x36
        /*0072*/ 	.short	(.L_123 - .L_122)
.L_122:
        /*0074*/ 	.word	0x00000008
.L_123:


//--------------------- .nv.info._Z15hadamard_kernelPdS_S_ --------------------------
	.section	.nv.info._Z15hadamard_kernelPdS_S_,"",@"SHT_CUDA_INFO"
	.sectionflags	@""
	.align	4


	//----- nvinfo : EIATTR_CUDA_API_VERSION
	.align		4
        /*0000*/ 	.byte	0x04, 0x37
        /*0002*/ 	.short	(.L_125 - .L_124)
.L_124:
        /*0004*/ 	.word	0x00000082


	//----- nvinfo : EIATTR_KPARAM_INFO
	.align		4
.L_125:
        /*0008*/ 	.byte	0x04, 0x17
        /*000a*/ 	.short	(.L_127 - .L_126)
.L_126:
        /*000c*/ 	.word	0x00000000
        /*0010*/ 	.short	0x0002
        /*0012*/ 	.short	0x0010
        /*0014*/ 	.byte	0x00, 0xf5, 0x21, 0x00


	//----- nvinfo : EIATTR_KPARAM_INFO
	.align		4
.L_127:
        /*0018*/ 	.byte	0x04, 0x17
        /*001a*/ 	.short	(.L_129 - .L_128)
.L_128:
        /*001c*/ 	.word	0x00000000
        /*0020*/ 	.short	0x0001
        /*0022*/ 	.short	0x0008
        /*0024*/ 	.byte	0x00, 0xf5, 0x21, 0x00


	//----- nvinfo : EIATTR_KPARAM_INFO
	.align		4
.L_129:
        /*0028*/ 	.byte	0x04, 0x17
        /*002a*/ 	.short	(.L_131 - .L_130)
.L_130:
        /*002c*/ 	.word	0x00000000
        /*0030*/ 	.short	0x0000
        /*0032*/ 	.short	0x0000
        /*0034*/ 	.byte	0x00, 0xf5, 0x21, 0x00


	//----- nvinfo : EIATTR_SPARSE_MMA_MASK
	.align		4
.L_131:
        /*0038*/ 	.byte	0x03, 0x50
        /*003a*/ 	.short	0x0000


	//----- nvinfo : EIATTR_MAXREG_COUNT
	.align		4
        /*003c*/ 	.byte	0x03, 0x1b
        /*003e*/ 	.short	0x00ff


	//----- nvinfo : EIATTR_MERCURY_ISA_VERSION
	.align		4
        /*0040*/ 	.byte	0x03, 0x5f
        /*0042*/ 	.short	0x0101


	//----- nvinfo : EIATTR_VRC_CTA_INIT_COUNT
	.align		4
        /*0044*/ 	.byte	0x02, 0x4a
	.zero		1
	.zero		1


	//----- nvinfo : EIATTR_EXIT_INSTR_OFFSETS
	.align		4
        /*0048*/ 	.byte	0x04, 0x1c
        /*004a*/ 	.short	(.L_133 - .L_132)


	//   ....[0]....
.L_132:
        /*004c*/ 	.word	0x00000100


	//----- nvinfo : EIATTR_CBANK_PARAM_SIZE
	.align		4
.L_133:
        /*0050*/ 	.byte	0x03, 0x19
        /*0052*/ 	.short	0x0018


	//----- nvinfo : EIATTR_PARAM_CBANK
	.align		4
        /*0054*/ 	.byte	0x04, 0x0a
        /*0056*/ 	.short	(.L_135 - .L_134)
	.align		4
.L_134:
        /*0058*/ 	.word	index@(.nv.constant0._Z15hadamard_kernelPdS_S_)
        /*005c*/ 	.short	0x0380
        /*005e*/ 	.short	0x0018


	//----- nvinfo : EIATTR_SW_WAR
	.align		4
.L_135:
        /*0060*/ 	.byte	0x04, 0x36
        /*0062*/ 	.short	(.L_137 - .L_136)
.L_136:
        /*0064*/ 	.word	0x00000008
.L_137:


//--------------------- .nv.info._Z16transpose_kernelPdS_ --------------------------
	.section	.nv.info._Z16transpose_kernelPdS_,"",@"SHT_CUDA_INFO"
	.sectionflags	@""
	.align	4


	//----- nvinfo : EIATTR_CUDA_API_VERSION
	.align		4
        /*0000*/ 	.byte	0x04, 0x37
        /*0002*/ 	.short	(.L_139 - .L_138)
.L_138:
        /*0004*/ 	.word	0x00000082


	//----- nvinfo : EIATTR_KPARAM_INFO
	.align		4
.L_139:
        /*0008*/ 	.byte	0x04, 0x17
        /*000a*/ 	.short	(.L_141 - .L_140)
.L_140:
        /*000c*/ 	.word	0x00000000
        /*0010*/ 	.short	0x0001
        /*0012*/ 	.short	0x0008
        /*0014*/ 	.byte	0x00, 0xf5, 0x21, 0x00


	//----- nvinfo : EIATTR_KPARAM_INFO
	.align		4
.L_141:
        /*0018*/ 	.byte	0x04, 0x17
        /*001a*/ 	.short	(.L_143 - .L_142)
.L_142:
        /*001c*/ 	.word	0x00000000
        /*0020*/ 	.short	0x0000
        /*0022*/ 	.short	0x0000
        /*0024*/ 	.byte	0x00, 0xf5, 0x21, 0x00


	//----- nvinfo : EIATTR_SPARSE_MMA_MASK
	.align		4
.L_143:
        /*0028*/ 	.byte	0x03, 0x50
        /*002a*/ 	.short	0x0000


	//----- nvinfo : EIATTR_MAXREG_COUNT
	.align		4
        /*002c*/ 	.byte	0x03, 0x1b
        /*002e*/ 	.short	0x00ff


	//----- nvinfo : EIATTR_MERCURY_ISA_VERSION
	.align		4
        /*0030*/ 	.byte	0x03, 0x5f
        /*0032*/ 	.short	0x0101


	//----- nvinfo : EIATTR_VRC_CTA_INIT_COUNT
	.align		4
        /*0034*/ 	.byte	0x02, 0x4a
	.zero		1
	.zero		1


	//----- nvinfo : EIATTR_EXIT_INSTR_OFFSETS
	.align		4
        /*0038*/ 	.byte	0x04, 0x1c
        /*003a*/ 	.short	(.L_145 - .L_144)


	//   ....[0]....
.L_144:
        /*003c*/ 	.word	0x000000e0


	//----- nvinfo : EIATTR_CBANK_PARAM_SIZE
	.align		4
.L_145:
        /*0040*/ 	.byte	0x03, 0x19
        /*0042*/ 	.short	0x0010


	//----- nvinfo : EIATTR_PARAM_CBANK
	.align		4
        /*0044*/ 	.byte	0x04, 0x0a
        /*0046*/ 	.short	(.L_147 - .L_146)
	.align		4
.L_146:
        /*0048*/ 	.word	index@(.nv.constant0._Z16transpose_kernelPdS_)
        /*004c*/ 	.short	0x0380
        /*004e*/ 	.short	0x0010


	//----- nvinfo : EIATTR_SW_WAR
	.align		4
.L_147:
        /*0050*/ 	.byte	0x04, 0x36
        /*0052*/ 	.short	(.L_149 - .L_148)
.L_148:
        /*0054*/ 	.word	0x00000008
.L_149:


//--------------------- .nv.info._Z12gaxpy_kerneliPdS_S_S_ii --------------------------
	.section	.nv.info._Z12gaxpy_kerneliPdS_S_S_ii,"",@"SHT_CUDA_INFO"
	.sectionflags	@""
	.align	4


	//----- nvinfo : EIATTR_CUDA_API_VERSION
	.align		4
        /*0000*/ 	.byte	0x04, 0x37
        /*0002*/ 	.short	(.L_151 - .L_150)
.L_150:
        /*0004*/ 	.word	0x00000082


	//----- nvinfo : EIATTR_KPARAM_INFO
	.align		4
.L_151:
        /*0008*/ 	.byte	0x04, 0x17
        /*000a*/ 	.short	(.L_153 - .L_152)
.L_152:
        /*000c*/ 	.word	0x00000000
        /*0010*/ 	.short	0x0006
        /*0012*/ 	.short	0x002c
        /*0014*/ 	.byte	0x00, 0xf0, 0x11, 0x00


	//----- nvinfo : EIATTR_KPARAM_INFO
	.align		4
.L_153:
        /*0018*/ 	.byte	0x04, 0x17
        /*001a*/ 	.short	(.L_155 - .L_154)
.L_154:
        /*001c*/ 	.word	0x00000000
        /*0020*/ 	.short	0x0005
        /*0022*/ 	.short	0x0028
        /*0024*/ 	.byte	0x00, 0xf0, 0x11, 0x00


	//----- nvinfo : EIATTR_KPARAM_INFO
	.align		4
.L_155:
        /*0028*/ 	.byte	0x04, 0x17
        /*002a*/ 	.short	(.L_157 - .L_156)
.L_156:
        /*002c*/ 	.word	0x00000000
        /*0030*/ 	.short	0x0004
        /*0032*/ 	.short	0x0020
        /*0034*/ 	.byte	0x00, 0xf5, 0x21, 0x00


	//----- nvinfo : EIATTR_KPARAM_INFO
	.align		4
.L_157:
        /*0038*/ 	.byte	0x04, 0x17
        /*003a*/ 	.short	(.L_159 - .L_158)
.L_158:
        /*003c*/ 	.word	0x00000000
        /*0040*/ 	.short	0x0003
        /*0042*/ 	.short	0x0018
        /*0044*/ 	.byte	0x00, 0xf5, 0x21, 0x00


	//----- nvinfo : EIATTR_KPARAM_INFO
	.align		4
.L_159:
        /*0048*/ 	.byte	0x04, 0x17
        /*004a*/ 	.short	(.L_161 - .L_160)
.L_160:
        /*004c*/ 	.word	0x00000000
        /*0050*/ 	.short	0x0002
        /*0052*/ 	.short	0x0010
        /*0054*/ 	.byte	0x00, 0xf5, 0x21, 0x00


	//----- nvinfo : EIATTR_KPARAM_INFO
	.align		4
.L_161:
        /*0058*/ 	.byte	0x04, 0x17
        /*005a*/ 	.short	(.L_163 - .L_162)
.L_162:
        /*005c*/ 	.word	0x00000000
        /*0060*/ 	.short	0x0001
        /*0062*/ 	.short	0x0008
        /*0064*/ 	.byte	0x00, 0xf5, 0x21, 0x00


	//----- nvinfo : EIATTR_KPARAM_INFO
	.align		4
.L_163:
        /*0068*/ 	.byte	0x04, 0x17
        /*006a*/ 	.short	(.L_165 - .L_164)
.L_164:
        /*006c*/ 	.word	0x00000000
        /*0070*/ 	.short	0x0000
        /*0072*/ 	.short	0x0000
        /*0074*/ 	.byte	0x00, 0xf0, 0x11, 0x00


	//----- nvinfo : EIATTR_SPARSE_MMA_MASK
	.align		4
.L_165:
        /*0078*/ 	.byte	0x03, 0x50
        /*007a*/ 	.short	0x0000


	//----- nvinfo : EIATTR_MAXREG_COUNT
	.align		4
        /*007c*/ 	.byte	0x03, 0x1b
        /*007e*/ 	.short	0x00ff


	//----- nvinfo : EIATTR_MERCURY_ISA_VERSION
	.align		4
        /*0080*/ 	.byte	0x03, 0x5f
        /*0082*/ 	.short	0x0101


	//----- nvinfo : EIATTR_VRC_CTA_INIT_COUNT
	.align		4
        /*0084*/ 	.byte	0x02, 0x4a
	.zero		1
	.zero		1


	//----- nvinfo : EIATTR_EXIT_INSTR_OFFSETS
	.align		4
        /*0088*/ 	.byte	0x04, 0x1c
        /*008a*/ 	.short	(.L_167 - .L_166)


	//   ....[0]....
.L_166:
        /*008c*/ 	.word	0x00000b90


	//   ....[1]....
        /*0090*/ 	.word	0x00000c60


	//   ....[2]....
        /*0094*/ 	.word	0x00000d30


	//   ....[3]....
        /*0098*/ 	.word	0x00000dd0


	//----- nvinfo : EIATTR_CBANK_PARAM_SIZE
	.align		4
.L_167:
        /*009c*/ 	.byte	0x03, 0x19
        /*009e*/ 	.short	0x0030


	//----- nvinfo : EIATTR_PARAM_CBANK
	.align		4
        /*00a0*/ 	.byte	0x04, 0x0a
        /*00a2*/ 	.short	(.L_169 - .L_168)
	.align		4
.L_168:
        /*00a4*/ 	.word	index@(.nv.constant0._Z12gaxpy_kerneliPdS_S_S_ii)
        /*00a8*/ 	.short	0x0380
        /*00aa*/ 	.short	0x0030


	//----- nvinfo : EIATTR_SW_WAR
	.align		4
.L_169:
        /*00ac*/ 	.byte	0x04, 0x36
        /*00ae*/ 	.short	(.L_171 - .L_170)
.L_170:
        /*00b0*/ 	.word	0x00000008
.L_171:


//--------------------- .nv.callgraph             --------------------------
	.section	.nv.callgraph,"",@"SHT_CUDA_CALLGRAPH"
	.align	4
	.sectionentsize	8
	.align		4
        /*0000*/ 	.word	0x00000000
	.align		4
        /*0004*/ 	.word	0xffffffff
	.align		4
        /*0008*/ 	.word	0x00000000
	.align		4
        /*000c*/ 	.word	0xfffffffe
	.align		4
        /*0010*/ 	.word	0x00000000
	.align		4
        /*0014*/ 	.word	0xfffffffd
	.align		4
        /*0018*/ 	.word	0x00000000
	.align		4
        /*001c*/ 	.word	0xfffffffc


//--------------------- .nv.constant2._Z16reduction_kernelPdS_iii --------------------------
	.section	.nv.constant2._Z16reduction_kernelPdS_iii,"a",@progbits
	.sectionflags	@""
	.align	4
.nv.constant2._Z16reduction_kernelPdS_iii:
        /*0000*/ 	.byte	0x30, 0x0b, 0x00, 0x00, 0x50, 0x01, 0x00, 0x00, 0x20, 0x3b, 0x00, 0x00, 0xb0, 0x31, 0x00, 0x00
        /*0010*/ 	.byte	0x80, 0x15, 0x00, 0x00, 0x20, 0x3b, 0x00, 0x00, 0x10, 0x40, 0x00, 0x00, 0xb0, 0x3c, 0x00, 0x00
        /*0020*/ 	.byte	0x50, 0x60, 0x00, 0x00, 0xb0, 0x6c, 0x00, 0x00, 0xe0, 0x61, 0x00, 0x00, 0xd0, 0x9f, 0x00, 0x00
        /*0030*/ 	.byte	0x70, 0x95, 0x00, 0x00, 0xf0, 0x77, 0x00, 0x00, 0xd0, 0x9f, 0x00, 0x00, 0x10, 0x5d, 0x00, 0x00
        /*0040*/ 	.byte	0xd0, 0x43, 0x00, 0x00, 0x50, 0x60, 0x00, 0x00


//--------------------- .nv.constant2._Z15function_kernelPdS_i --------------------------
	.section	.nv.constant2._Z15function_kernelPdS_i,"a",@progbits
	.sectionflags	@""
	.align	4
.nv.constant2._Z15function_kernelPdS_i:
        /*0000*/ 	.byte	0x80, 0x01, 0x00, 0x00, 0x20, 0x01, 0x00, 0x00, 0x50, 0x0c, 0x00, 0x00, 0x40, 0x07, 0x00, 0x00
        /*0010*/ 	.byte	0xe0, 0x06, 0x00, 0x00, 0x50, 0x0c, 0x00, 0x00


//--------------------- .nv.constant2._Z14operate_kernelPdS_di --------------------------
	.section	.nv.constant2._Z14operate_kernelPdS_di,"a",@progbits
	.sectionflags	@""
	.align	4
.nv.constant2._Z14operate_kernelPdS_di:
        /*0000*/ 	.byte	0x50, 0x01, 0x00, 0x00, 0x20, 0x01, 0x00, 0x00, 0x90, 0x03, 0x00, 0x00, 0x70, 0x03, 0x00, 0x00
        /*0010*/ 	.byte	0xe0, 0x01, 0x00, 0x00, 0x90, 0x03, 0x00, 0x00


//--------------------- .text._Z16reduction_kernelPdS_iii --------------------------
	.section	.text._Z16reduction_kernelPdS_iii,"ax",@progbits
	.align	128
        .global         _Z16reduction_kernelPdS_iii
        .type           _Z16reduction_kernelPdS_iii,@function
        .size           _Z16reduction_kernelPdS_iii,(.L_x_234 - _Z16reduction_kernelPdS_iii)
        .other          _Z16reduction_kernelPdS_iii,@"STO_CUDA_ENTRY STV_DEFAULT"
_Z16reduction_kernelPdS_iii:
.text._Z16reduction_kernelPdS_iii:
[----:B------:R-:W-:Y:S01]  /*0000*/  LDC R1, c[0x0][0x37c] ;  /* 0x0000df00ff017b82 */ /* 0x000fe20000000800 */
[----:B------:R-:W0:Y:S01]  /*0010*/  LDCU UR4, c[0x0][0x398] ;  /* 0x00007300ff0477ac */ /* 0x000e220008000800 */
[----:B------:R-:W-:Y:S01]  /*0020*/  CS2R R6, SRZ ;  /* 0x0000000000067805 */ /* 0x000fe2000001ff00 */
[----:B------:R-:W1:Y:S01]  /*0030*/  LDCU.64 UR8, c[0x0][0x358] ;  /* 0x00006b00ff0877ac */ /* 0x000e620008000a00 */
[----:B0-----:R-:W-:-:S09]  /*0040*/  UISETP.NE.AND UP0, UPT, UR4, 0x1, UPT ;  /* 0x000000010400788c */ /* 0x001fd2000bf05270 */
[----:B-1----:R-:W-:Y:S05]  /*0050*/  BRA.U !UP0, `(.L_x_0) ;  /* 0x0000006108247547 */ /* 0x002fea000b800000 */
[----:B------:R-:W0:Y:S01]  /*0060*/  LDC R4, c[0x0][0x394] ;  /* 0x0000e500ff047b82 */ /* 0x000e220000000800 */
[----:B------:R-:W-:Y:S02]  /*0070*/  CS2R R6, SRZ ;  /* 0x0000000000067805 */ /* 0x000fe4000001ff00 */
[----:B0-----:R-:W-:-:S13]  /*0080*/  ISETP.GE.AND P0, PT, R4, 0x1, PT ;  /* 0x000000010400780c */ /* 0x001fda0003f06270 */
[----:B------:R-:W-:Y:S05]  /*0090*/  @!P0 BRA `(.L_x_1) ;  /* 0x0000003800a08947 */ /* 0x000fea0003800000 */
[----:B------:R-:W0:Y:S01]  /*00a0*/  LDC R0, c[0x0][0x390] ;  /* 0x0000e400ff007b82 */ /* 0x000e220000000800 */
[----:B------:R-:W1:Y:S01]  /*00b0*/  S2R R3, SR_TID.X ;  /* 0x0000000000037919 */ /* 0x000e620000002100 */
[----:B0-----:R-:W-:-:S13]  /*00c0*/  ISETP.GT.AND P0, PT, R0, 0x2, PT ;  /* 0x000000020000780c */ /* 0x001fda0003f04270 */
[----:B-1----:R-:W-:Y:S05]  /*00d0*/  @P0 BRA `(.L_x_2) ;  /* 0x00000014000c0947 */ /* 0x002fea0003800000 */
[----:B------:R-:W-:-:S05]  /*00e0*/  VIADD R0, R0, 0xffffffff ;  /* 0xffffffff00007836 */ /* 0x000fca0000000000 */
[----:B------:R-:W-:-:S05]  /*00f0*/  VIMNMX.U32 R0, PT, PT, R0, 0x2, PT ;  /* 0x0000000200007848 */ /* 0x000fca0003fe0000 */
[----:B------:R-:W-:Y:S01]  /*0100*/  IMAD.SHL.U32 R2, R0, 0x4, RZ ;  /* 0x0000000400027824 */ /* 0x000fe200078e00ff */
[----:B------:R-:W-:-:S03]  /*0110*/  IADD3 R0, PT, PT, R4, -0x1, RZ ;  /* 0xffffffff04007810 */ /* 0x000fc60007ffe0ff */
[----:B------:R-:W0:Y:S02]  /*0120*/  LDC R8, c[0x2][R2] ;  /* 0x0080000002087b82 */ /* 0x000e240000000800 */
[----:B0-----:R-:W-:-:S04]  /*0130*/  SHF.R.S32.HI R9, RZ, 0x1f, R8 ;  /* 0x0000001fff097819 */ /* 0x001fc80000011408 */
.L_x_194:
[----:B------:R-:W-:Y:S05]  /*0140*/  BRX R8 -0x150                                                       (*"BRANCH_TARGETS .L_x_195,.L_x_196,.L_x_1"*) ;  /* 0xfffffffc08ac7949 */ /* 0x000fea000383ffff */
.L_x_196:
[----:B------:R-:W-:Y:S01]  /*0150*/  ISETP.GE.U32.AND P0, PT, R0, 0xf, PT ;  /* 0x0000000f0000780c */ /* 0x000fe20003f06070 */
[----:B------:R-:W-:Y:S01]  /*0160*/  IMAD.MOV.U32 R5, RZ, RZ, RZ ;  /* 0x000000ffff057224 */ /* 0x000fe200078e00ff */
[----:B------:R-:W-:Y:S02]  /*0170*/  LOP3.LUT R2, R4, 0xf, RZ, 0xc0, !PT ;  /* 0x0000000f04027812 */ /* 0x000fe400078ec0ff */
[----:B------:R-:W-:Y:S02]  /*0180*/  CS2R R6, SRZ ;  /* 0x0000000000067805 */ /* 0x000fe4000001ff00 */
[----:B------:R-:W-:-:S07]  /*0190*/  ISETP.NE.AND P1, PT, R2, RZ, PT ;  /* 0x000000ff0200720c */ /* 0x000fce0003f25270 */
[----:B------:R-:W-:Y:S06]  /*01a0*/  @!P0 BRA `(.L_x_3) ;  /* 0x0000000400208947 */ /* 0x000fec0003800000 */
[----:B------:R-:W-:Y:S01]  /*01b0*/  LOP3.LUT R5, R4, 0x7ffffff0, RZ, 0xc0, !PT ;  /* 0x7ffffff004057812 */ /* 0x000fe200078ec0ff */
[----:B------:R-:W-:Y:S01]  /*01c0*/  IMAD R0, R3, R4, 0x7 ;  /* 0x0000000703007424 */ /* 0x000fe200078e0204 */
[----:B------:R-:W-:-:S03]  /*01d0*/  CS2R R6, SRZ ;  /* 0x0000000000067805 */ /* 0x000fc6000001ff00 */
[----:B------:R-:W-:-:S07]  /*01e0*/  IMAD.MOV R26, RZ, RZ, -R5 ;  /* 0x000000ffff1a7224 */ /* 0x000fce00078e0a05 */
.L_x_4:
[----:B------:R-:W0:Y:S01]  /*01f0*/  LDC.64 R10, c[0x0][0x380] ;  /* 0x0000e000ff0a7b82 */ /* 0x000e220000000a00 */
[C---:B------:R-:W-:Y:S01]  /*0200*/  IADD3 R23, PT, PT, R0.reuse, -0x7, RZ ;  /* 0xfffffff900177810 */ /* 0x040fe20007ffe0ff */
[C---:B------:R-:W-:Y:S02]  /*0210*/  VIADD R21, R0.reuse, 0xfffffffa ;  /* 0xfffffffa00157836 */ /* 0x040fe40000000000 */
[C---:B------:R-:W-:Y:S01]  /*0220*/  VIADD R9, R0.reuse, 0xfffffffb ;  /* 0xfffffffb00097836 */ /* 0x040fe20000000000 */
[----:B------:R-:W-:Y:S01]  /*0230*/  IADD3 R19, PT, PT, R0, -0x4, RZ ;  /* 0xfffffffc00137810 */ /* 0x000fe20007ffe0ff */
[----:B0-----:R-:W-:-:S04]  /*0240*/  IMAD.WIDE.U32 R22, R23, 0x8, R10 ;  /* 0x0000000817167825 */ /* 0x001fc800078e000a */
[--C-:B------:R-:W-:Y:S02]  /*0250*/  IMAD.WIDE.U32 R20, R21, 0x8, R10.reuse ;  /* 0x0000000815147825 */ /* 0x100fe400078e000a */
[----:B------:R-:W2:Y:S02]  /*0260*/  LDG.E.64 R22, desc[UR8][R22.64] ;  /* 0x0000000816167981 */ /* 0x000ea4000c1e1b00 */
[--C-:B------:R-:W-:Y:S02]  /*0270*/  IMAD.WIDE.U32 R8, R9, 0x8, R10.reuse ;  /* 0x0000000809087825 */ /* 0x100fe400078e000a */
[----:B------:R-:W3:Y:S02]  /*0280*/  LDG.E.64 R20, desc[UR8][R20.64] ;  /* 0x0000000814147981 */ /* 0x000ee4000c1e1b00 */
[----:B------:R-:W-:Y:S02]  /*0290*/  IMAD.WIDE.U32 R18, R19, 0x8, R10 ;  /* 0x0000000813127825 */ /* 0x000fe400078e000a */
[----:B------:R-:W4:Y:S02]  /*02a0*/  LDG.E.64 R8, desc[UR8][R8.64] ;  /* 0x0000000808087981 */ /* 0x000f24000c1e1b00 */
[----:B------:R-:W-:-:S02]  /*02b0*/  VIADD R17, R0, 0xfffffffd ;  /* 0xfffffffd00117836 */ /* 0x000fc40000000000 */
[----:B------:R-:W5:Y:S01]  /*02c0*/  LDG.E.64 R18, desc[UR8][R18.64] ;  /* 0x0000000812127981 */ /* 0x000f62000c1e1b00 */
[C---:B------:R-:W-:Y:S02]  /*02d0*/  VIADD R15, R0.reuse, 0xfffffffe ;  /* 0xfffffffe000f7836 */ /* 0x040fe40000000000 */
[----:B------:R-:W-:Y:S01]  /*02e0*/  IMAD.WIDE.U32 R16, R17, 0x8, R10 ;  /* 0x0000000811107825 */ /* 0x000fe200078e000a */
[----:B------:R-:W-:-:S03]  /*02f0*/  IADD3 R13, PT, PT, R0, -0x1, RZ ;  /* 0xffffffff000d7810 */ /* 0x000fc60007ffe0ff */
[--C-:B------:R-:W-:Y:S02]  /*0300*/  IMAD.WIDE.U32 R14, R15, 0x8, R10.reuse ;  /* 0x000000080f0e7825 */ /* 0x100fe400078e000a */
[----:B------:R-:W5:Y:S02]  /*0310*/  LDG.E.64 R16, desc[UR8][R16.64] ;  /* 0x0000000810107981 */ /* 0x000f64000c1e1b00 */
[--C-:B------:R-:W-:Y:S02]  /*0320*/  IMAD.WIDE.U32 R12, R13, 0x8, R10.reuse ;  /* 0x000000080d0c7825 */ /* 0x100fe400078e000a */
[----:B------:R-:W5:Y:S02]  /*0330*/  LDG.E.64 R14, desc[UR8][R14.64] ;  /* 0x000000080e0e7981 */ /* 0x000f64000c1e1b00 */
[C---:B------:R-:W-:Y:S02]  /*0340*/  IMAD.WIDE.U32 R24, R0.reuse, 0x8, R10 ;  /* 0x0000000800187825 */ /* 0x040fe400078e000a */
[----:B------:R-:W5:Y:S04]  /*0350*/  LDG.E.64 R12, desc[UR8][R12.64] ;  /* 0x000000080c0c7981 */ /* 0x000f68000c1e1b00 */
[----:B------:R-:W5:Y:S01]  /*0360*/  LDG.E.64 R24, desc[UR8][R24.64] ;  /* 0x0000000818187981 */ /* 0x000f62000c1e1b00 */
[----:B--2---:R-:W-:Y:S01]  /*0370*/  DADD R22, -R22, R6 ;  /* 0x0000000016167229 */ /* 0x004fe20000000106 */
[----:B------:R-:W-:-:S04]  /*0380*/  VIADD R7, R0, 0x1 ;  /* 0x0000000100077836 */ /* 0x000fc80000000000 */
[----:B------:R-:W-:-:S03]  /*0390*/  IMAD.WIDE.U32 R6, R7, 0x8, R10 ;  /* 0x0000000807067825 */ /* 0x000fc600078e000a */
[----:B---3--:R-:W-:Y:S01]  /*03a0*/  DADD R20, R22, -R20 ;  /* 0x0000000016147229 */ /* 0x008fe20000000814 */
[----:B------:R-:W-:Y:S02]  /*03b0*/  IADD3 R23, PT, PT, R0, 0x2, RZ ;  /* 0x0000000200177810 */ /* 0x000fe40007ffe0ff */
[----:B------:R-:W2:Y:S05]  /*03c0*/  LDG.E.64 R6, desc[UR8][R6.64] ;  /* 0x0000000806067981 */ /* 0x000eaa000c1e1b00 */
[----:B----4-:R-:W-:Y:S01]  /*03d0*/  DADD R20, R20, -R8 ;  /* 0x0000000014147229 */ /* 0x010fe20000000808 */
[----:B------:R-:W-:-:S04]  /*03e0*/  IMAD.WIDE.U32 R8, R23, 0x8, R10 ;  /* 0x0000000817087825 */ /* 0x000fc800078e000a */
[C---:B------:R-:W-:Y:S02]  /*03f0*/  VIADD R23, R0.reuse, 0x3 ;  /* 0x0000000300177836 */ /* 0x040fe40000000000 */
[----:B------:R-:W3:Y:S01]  /*0400*/  LDG.E.64 R8, desc[UR8][R8.64] ;  /* 0x0000000808087981 */ /* 0x000ee2000c1e1b00 */
[----:B-----5:R-:W-:Y:S01]  /*0410*/  DADD R20, R20, -R18 ;  /* 0x0000000014147229 */ /* 0x020fe20000000812 */
[----:B------:R-:W-:Y:S01]  /*0420*/  IMAD.WIDE.U32 R18, R23, 0x8, R10 ;  /* 0x0000000817127825 */ /* 0x000fe200078e000a */
[----:B------:R-:W-:-:S05]  /*0430*/  IADD3 R23, PT, PT, R0, 0x4, RZ ;  /* 0x0000000400177810 */ /* 0x000fca0007ffe0ff */
[----:B------:R-:W4:Y:S01]  /*0440*/  LDG.E.64 R18, desc[UR8][R18.64] ;  /* 0x0000000812127981 */ /* 0x000f22000c1e1b00 */
[----:B------:R-:W-:Y:S01]  /*0450*/  DADD R20, R20, -R16 ;  /* 0x0000000014147229 */ /* 0x000fe20000000810 */
[----:B------:R-:W-:-:S04]  /*0460*/  IMAD.WIDE.U32 R16, R23, 0x8, R10 ;  /* 0x0000000817107825 */ /* 0x000fc800078e000a */
[C---:B------:R-:W-:Y:S02]  /*0470*/  VIADD R23, R0.reuse, 0x5 ;  /* 0x0000000500177836 */ /* 0x040fe40000000000 */
[----:B------:R-:W5:Y:S01]  /*0480*/  LDG.E.64 R16, desc[UR8][R16.64] ;  /* 0x0000000810107981 */ /* 0x000f62000c1e1b00 */
[----:B------:R-:W-:Y:S01]  /*0490*/  DADD R20, R20, -R14 ;  /* 0x0000000014147229 */ /* 0x000fe2000000080e */
[----:B------:R-:W-:Y:S01]  /*04a0*/  IMAD.WIDE.U32 R14, R23, 0x8, R10 ;  /* 0x00000008170e7825 */ /* 0x000fe200078e000a */
[----:B------:R-:W-:-:S05]  /*04b0*/  IADD3 R23, PT, PT, R0, 0x6, RZ ;  /* 0x0000000600177810 */ /* 0x000fca0007ffe0ff */
[----:B------:R-:W5:Y:S01]  /*04c0*/  LDG.E.64 R14, desc[UR8][R14.64] ;  /* 0x000000080e0e7981 */ /* 0x000f62000c1e1b00 */
        /* <DEDUP_REMOVED lines=8> */
[----:B------:R-:W-:-:S06]  /*0550*/  IMAD.WIDE.U32 R10, R23, 0x8, R10 ;  /* 0x00000008170a7825 */ /* 0x000fcc00078e000a */
[----:B------:R-:W5:Y:S01]  /*0560*/  LDG.E.64 R10, desc[UR8][R10.64] ;  /* 0x000000080a0a7981 */ /* 0x000f62000c1e1b00 */
[----:B------:R-:W-:Y:S01]  /*0570*/  VIADD R26, R26, 0x10 ;  /* 0x000000101a1a7836 */ /* 0x000fe20000000000 */
[----:B------:R-:W-:-:S04]  /*0580*/  IADD3 R0, PT, PT, R0, 0x10, RZ ;  /* 0x0000001000007810 */ /* 0x000fc80007ffe0ff */
[----:B------:R-:W-:Y:S01]  /*0590*/  ISETP.NE.AND P0, PT, R26, RZ, PT ;  /* 0x000000ff1a00720c */ /* 0x000fe20003f05270 */
[----:B--2---:R-:W-:-:S08]  /*05a0*/  DADD R6, R24, -R6 ;  /* 0x0000000018067229 */ /* 0x004fd00000000806 */
[----:B---3--:R-:W-:-:S08]  /*05b0*/  DADD R6, R6, -R8 ;  /* 0x0000000006067229 */ /* 0x008fd00000000808 */
[----:B----4-:R-:W-:-:S08]  /*05c0*/  DADD R6, R6, -R18 ;  /* 0x0000000006067229 */ /* 0x010fd00000000812 */
[----:B-----5:R-:W-:-:S08]  /*05d0*/  DADD R6, R6, -R16 ;  /* 0x0000000006067229 */ /* 0x020fd00000000810 */
[----:B------:R-:W-:-:S08]  /*05e0*/  DADD R6, R6, -R14 ;  /* 0x0000000006067229 */ /* 0x000fd0000000080e */
[----:B------:R-:W-:-:S08]  /*05f0*/  DADD R6, R6, -R12 ;  /* 0x0000000006067229 */ /* 0x000fd0000000080c */
[----:B------:R-:W-:-:S08]  /*0600*/  DADD R6, R6, -R20 ;  /* 0x0000000006067229 */ /* 0x000fd00000000814 */
[----:B------:R-:W-:Y:S01]  /*0610*/  DADD R6, R6, -R10 ;  /* 0x0000000006067229 */ /* 0x000fe2000000080a */
[----:B------:R-:W-:Y:S10]  /*0620*/  @P0 BRA `(.L_x_4) ;  /* 0xfffffff800f00947 */ /* 0x000ff4000383ffff */
.L_x_3:
[----:B------:R-:W-:Y:S05]  /*0630*/  @!P1 BRA `(.L_x_1) ;  /* 0x0000003400389947 */ /* 0x000fea0003800000 */
[----:B------:R-:W-:Y:S02]  /*0640*/  ISETP.GE.U32.AND P0, PT, R2, 0x8, PT ;  /* 0x000000080200780c */ /* 0x000fe40003f06070 */
[----:B------:R-:W-:-:S04]  /*0650*/  LOP3.LUT R26, R4, 0x7, RZ, 0xc0, !PT ;  /* 0x00000007041a7812 */ /* 0x000fc800078ec0ff */
[----:B------:R-:W-:-:S07]  /*0660*/  ISETP.NE.AND P1, PT, R26, RZ, PT ;  /* 0x000000ff1a00720c */ /* 0x000fce0003f25270 */
[----:B------:R-:W-:Y:S06]  /*0670*/  @!P0 BRA `(.L_x_5) ;  /* 0x0000000000888947 */ /* 0x000fec0003800000 */
[----:B------:R-:W0:Y:S01]  /*0680*/  LDC.64 R20, c[0x0][0x380] ;  /* 0x0000e000ff147b82 */ /* 0x000e220000000a00 */
[----:B------:R-:W-:-:S04]  /*0690*/  IMAD R23, R3, R4, R5 ;  /* 0x0000000403177224 */ /* 0x000fc800078e0205 */
[C---:B------:R-:W-:Y:S01]  /*06a0*/  VIADD R19, R23.reuse, 0x1 ;  /* 0x0000000117137836 */ /* 0x040fe20000000000 */
[C---:B------:R-:W-:Y:S01]  /*06b0*/  IADD3 R17, PT, PT, R23.reuse, 0x2, RZ ;  /* 0x0000000217117810 */ /* 0x040fe20007ffe0ff */
[----:B0-----:R-:W-:-:S04]  /*06c0*/  IMAD.WIDE.U32 R8, R23, 0x8, R20 ;  /* 0x0000000817087825 */ /* 0x001fc800078e0014 */
[--C-:B------:R-:W-:Y:S02]  /*06d0*/  IMAD.WIDE.U32 R18, R19, 0x8, R20.reuse ;  /* 0x0000000813127825 */ /* 0x100fe400078e0014 */
[----:B------:R-:W2:Y:S02]  /*06e0*/  LDG.E.64 R8, desc[UR8][R8.64] ;  /* 0x0000000808087981 */ /* 0x000ea4000c1e1b00 */
[--C-:B------:R-:W-:Y:S02]  /*06f0*/  IMAD.WIDE.U32 R16, R17, 0x8, R20.reuse ;  /* 0x0000000811107825 */ /* 0x100fe400078e0014 */
[----:B------:R-:W3:Y:S02]  /*0700*/  LDG.E.64 R18, desc[UR8][R18.64] ;  /* 0x0000000812127981 */ /* 0x000ee4000c1e1b00 */
[C---:B------:R-:W-:Y:S02]  /*0710*/  VIADD R15, R23.reuse, 0x3 ;  /* 0x00000003170f7836 */ /* 0x040fe40000000000 */
[----:B------:R-:W4:Y:S01]  /*0720*/  LDG.E.64 R16, desc[UR8][R16.64] ;  /* 0x0000000810107981 */ /* 0x000f22000c1e1b00 */
[----:B------:R-:W-:Y:S01]  /*0730*/  IADD3 R13, PT, PT, R23, 0x4, RZ ;  /* 0x00000004170d7810 */ /* 0x000fe20007ffe0ff */
[----:B------:R-:W-:-:S04]  /*0740*/  IMAD.WIDE.U32 R14, R15, 0x8, R20 ;  /* 0x000000080f0e7825 */ /* 0x000fc800078e0014 */
[--C-:B------:R-:W-:Y:S02]  /*0750*/  IMAD.WIDE.U32 R12, R13, 0x8, R20.reuse ;  /* 0x000000080d0c7825 */ /* 0x100fe400078e0014 */
[----:B------:R-:W5:Y:S02]  /*0760*/  LDG.E.64 R14, desc[UR8][R14.64] ;  /* 0x000000080e0e7981 */ /* 0x000f64000c1e1b00 */
[C---:B------:R-:W-:Y:S02]  /*0770*/  VIADD R11, R23.reuse, 0x5 ;  /* 0x00000005170b7836 */ /* 0x040fe40000000000 */
[----:B------:R-:W5:Y:S01]  /*0780*/  LDG.E.64 R12, desc[UR8][R12.64] ;  /* 0x000000080c0c7981 */ /* 0x000f62000c1e1b00 */
[----:B------:R-:W-:Y:S01]  /*0790*/  IADD3 R25, PT, PT, R23, 0x6, RZ ;  /* 0x0000000617197810 */ /* 0x000fe20007ffe0ff */
[----:B------:R-:W-:-:S06]  /*07a0*/  IMAD.WIDE.U32 R10, R11, 0x8, R20 ;  /* 0x000000080b0a7825 */ /* 0x000fcc00078e0014 */
[----:B------:R-:W5:Y:S01]  /*07b0*/  LDG.E.64 R10, desc[UR8][R10.64] ;  /* 0x000000080a0a7981 */ /* 0x000f62000c1e1b00 */
[----:B------:R-:W-:-:S04]  /*07c0*/  IMAD.WIDE.U32 R24, R25, 0x8, R20 ;  /* 0x0000000819187825 */ /* 0x000fc800078e0014 */
[----:B------:R-:W-:Y:S02]  /*07d0*/  VIADD R27, R23, 0x7 ;  /* 0x00000007171b7836 */ /* 0x000fe40000000000 */
[----:B------:R-:W5:Y:S02]  /*07e0*/  LDG.E.64 R22, desc[UR8][R24.64] ;  /* 0x0000000818167981 */ /* 0x000f64000c1e1b00 */
[----:B------:R-:W-:-:S06]  /*07f0*/  IMAD.WIDE.U32 R20, R27, 0x8, R20 ;  /* 0x000000081b147825 */ /* 0x000fcc00078e0014 */
[----:B------:R-:W5:Y:S01]  /*0800*/  LDG.E.64 R20, desc[UR8][R20.64] ;  /* 0x0000000814147981 */ /* 0x000f62000c1e1b00 */
[----:B------:R-:W-:Y:S01]  /*0810*/  IADD3 R5, PT, PT, R5, 0x8, RZ ;  /* 0x0000000805057810 */ /* 0x000fe20007ffe0ff */
[----:B--2---:R-:W-:-:S08]  /*0820*/  DADD R8, R6, -R8 ;  /* 0x0000000006087229 */ /* 0x004fd00000000808 */
[----:B---3--:R-:W-:-:S08]  /*0830*/  DADD R8, R8, -R18 ;  /* 0x0000000008087229 */ /* 0x008fd00000000812 */
[----:B----4-:R-:W-:-:S08]  /*0840*/  DADD R8, R8, -R16 ;  /* 0x0000000008087229 */ /* 0x010fd00000000810 */
[----:B-----5:R-:W-:-:S08]  /*0850*/  DADD R8, R8, -R14 ;  /* 0x0000000008087229 */ /* 0x020fd0000000080e */
[----:B------:R-:W-:-:S08]  /*0860*/  DADD R8, R8, -R12 ;  /* 0x0000000008087229 */ /* 0x000fd0000000080c */
[----:B------:R-:W-:-:S08]  /*0870*/  DADD R8, R8, -R10 ;  /* 0x0000000008087229 */ /* 0x000fd0000000080a */
[----:B------:R-:W-:-:S08]  /*0880*/  DADD R8, R8, -R22 ;  /* 0x0000000008087229 */ /* 0x000fd00000000816 */
[----:B------:R-:W-:-:S11]  /*0890*/  DADD R6, R8, -R20 ;  /* 0x0000000008067229 */ /* 0x000fd60000000814 */
.L_x_5:
        /* <DEDUP_REMOVED lines=14> */
[----:B------:R-:W-:Y:S02]  /*0980*/  VIADD R17, R17, 0x3 ;  /* 0x0000000311117836 */ /* 0x000fe40000000000 */
[----:B------:R-:W4:Y:S02]  /*0990*/  LDG.E.64 R14, desc[UR8][R14.64] ;  /* 0x000000080e0e7981 */ /* 0x000f24000c1e1b00 */
[----:B------:R-:W-:-:S06]  /*09a0*/  IMAD.WIDE.U32 R10, R17, 0x8, R10 ;  /* 0x00000008110a7825 */ /* 0x000fcc00078e000a */
[----:B------:R-:W5:Y:S01]  /*09b0*/  LDG.E.64 R10, desc[UR8][R10.64] ;  /* 0x000000080a0a7981 */ /* 0x000f62000c1e1b00 */
[----:B------:R-:W-:Y:S01]  /*09c0*/  IADD3 R5, PT, PT, R5, 0x4, RZ ;  /* 0x0000000405057810 */ /* 0x000fe20007ffe0ff */
[----:B--2---:R-:W-:-:S08]  /*09d0*/  DADD R6, R6, -R8 ;  /* 0x0000000006067229 */ /* 0x004fd00000000808 */
[----:B---3--:R-:W-:-:S08]  /*09e0*/  DADD R6, R6, -R12 ;  /* 0x0000000006067229 */ /* 0x008fd0000000080c */
[----:B----4-:R-:W-:-:S08]  /*09f0*/  DADD R6, R6, -R14 ;  /* 0x0000000006067229 */ /* 0x010fd0000000080e */
[----:B-----5:R-:W-:-:S11]  /*0a00*/  DADD R6, R6, -R10 ;  /* 0x0000000006067229 */ /* 0x020fd6000000080a */
.L_x_6:
[----:B------:R-:W-:Y:S05]  /*0a10*/  @!P1 BRA `(.L_x_1) ;  /* 0x0000003000409947 */ /* 0x000fea0003800000 */
[----:B------:R-:W0:Y:S01]  /*0a20*/  LDC.64 R8, c[0x0][0x380] ;  /* 0x0000e000ff087b82 */ /* 0x000e220000000a00 */
[----:B------:R-:W-:-:S04]  /*0a30*/  IMAD R5, R3, R4, R5 ;  /* 0x0000000403057224 */ /* 0x000fc800078e0205 */
[----:B0-----:R-:W-:-:S06]  /*0a40*/  IMAD.WIDE.U32 R2, R5, 0x8, R8 ;  /* 0x0000000805027825 */ /* 0x001fcc00078e0008 */
[----:B------:R-:W2:Y:S01]  /*0a50*/  LDG.E.64 R2, desc[UR8][R2.64] ;  /* 0x0000000802027981 */ /* 0x000ea2000c1e1b00 */
[----:B------:R-:W-:-:S04]  /*0a60*/  IADD3 R0, PT, PT, -R0, 0x1, RZ ;  /* 0x0000000100007810 */ /* 0x000fc80007ffe1ff */
[----:B------:R-:W-:Y:S01]  /*0a70*/  ISETP.NE.AND P0, PT, R0, RZ, PT ;  /* 0x000000ff0000720c */ /* 0x000fe20003f05270 */
[----:B--2---:R-:W-:-:S12]  /*0a80*/  DADD R6, R6, -R2 ;  /* 0x0000000006067229 */ /* 0x004fd80000000802 */
[----:B------:R-:W-:Y:S05]  /*0a90*/  @!P0 BRA `(.L_x_1) ;  /* 0x0000003000208947 */ /* 0x000fea0003800000 */
[----:B------:R-:W-:-:S07]  /*0aa0*/  VIADD R5, R5, 0x1 ;  /* 0x0000000105057836 */ /* 0x000fce0000000000 */
.L_x_7:
[----:B------:R-:W-:-:S06]  /*0ab0*/  IMAD.WIDE.U32 R2, R5, 0x8, R8 ;  /* 0x0000000805027825 */ /* 0x000fcc00078e0008 */
[----:B------:R-:W2:Y:S01]  /*0ac0*/  LDG.E.64 R2, desc[UR8][R2.64] ;  /* 0x0000000802027981 */ /* 0x000ea2000c1e1b00 */
[----:B------:R-:W-:Y:S01]  /*0ad0*/  IADD3 R0, PT, PT, R0, 0x1, RZ ;  /* 0x0000000100007810 */ /* 0x000fe20007ffe0ff */
[----:B------:R-:W-:-:S03]  /*0ae0*/  VIADD R5, R5, 0x1 ;  /* 0x0000000105057836 */ /* 0x000fc60000000000 */
[----:B------:R-:W-:Y:S01]  /*0af0*/  ISETP.NE.AND P0, PT, R0, RZ, PT ;  /* 0x000000ff0000720c */ /* 0x000fe20003f05270 */
[----:B--2---:R-:W-:-:S12]  /*0b00*/  DADD R6, -R2, R6 ;  /* 0x0000000002067229 */ /* 0x004fd80000000106 */
[----:B------:R-:W-:Y:S05]  /*0b10*/  @P0 BRA `(.L_x_7) ;  /* 0xfffffffc00e40947 */ /* 0x000fea000383ffff */
[----:B------:R-:W-:Y:S05]  /*0b20*/  BRA `(.L_x_1) ;  /* 0x0000002c00fc7947 */ /* 0x000fea0003800000 */
.L_x_195:
[----:B------:R-:W-:Y:S02]  /*0b30*/  ISETP.GE.U32.AND P0, PT, R0, 0xf, PT ;  /* 0x0000000f0000780c */ /* 0x000fe40003f06070 */
[----:B------:R-:W-:Y:S02]  /*0b40*/  CS2R R6, SRZ ;  /* 0x0000000000067805 */ /* 0x000fe4000001ff00 */
[----:B------:R-:W-:Y:S02]  /*0b50*/  LOP3.LUT R2, R4, 0xf, RZ, 0xc0, !PT ;  /* 0x0000000f04027812 */ /* 0x000fe400078ec0ff */
[----:B------:R-:W-:Y:S02]  /*0b60*/  MOV R5, RZ ;  /* 0x000000ff00057202 */ /* 0x000fe40000000f00 */
[----:B------:R-:W-:-:S05]  /*0b70*/  ISETP.NE.AND P1, PT, R2, RZ, PT ;  /* 0x000000ff0200720c */ /* 0x000fca0003f25270 */
[----:B------:R-:W-:Y:S08]  /*0b80*/  @!P0 BRA `(.L_x_8) ;  /* 0x0000000400208947 */ /* 0x000ff00003800000 */
[----:B------:R-:W-:Y:S01]  /*0b90*/  LOP3.LUT R5, R4, 0x7ffffff0, RZ, 0xc0, !PT ;  /* 0x7ffffff004057812 */ /* 0x000fe200078ec0ff */
[----:B------:R-:W-:Y:S01]  /*0ba0*/  IMAD R0, R3, R4, 0x7 ;  /* 0x0000000703007424 */ /* 0x000fe200078e0204 */
[----:B------:R-:W-:-:S03]  /*0bb0*/  CS2R R6, SRZ ;  /* 0x0000000000067805 */ /* 0x000fc6000001ff00 */
[----:B------:R-:W-:-:S07]  /*0bc0*/  IMAD.MOV R26, RZ, RZ, -R5 ;  /* 0x000000ffff1a7224 */ /* 0x000fce00078e0a05 */
.L_x_9:
[----:B------:R-:W0:Y:S01]  /*0bd0*/  LDC.64 R10, c[0x0][0x380] ;  /* 0x0000e000ff0a7b82 */ /* 0x000e220000000a00 */
[C---:B------:R-:W-:Y:S01]  /*0be0*/  IADD3 R23, PT, PT, R0.reuse, -0x7, RZ ;  /* 0xfffffff900177810 */ /* 0x040fe20007ffe0ff */
[C---:B------:R-:W-:Y:S01]  /*0bf0*/  VIADD R21, R0.reuse, 0xfffffffa ;  /* 0xfffffffa00157836 */ /* 0x040fe20000000000 */
[C---:B------:R-:W-:Y:S01]  /*0c00*/  IADD3 R9, PT, PT, R0.reuse, -0x5, RZ ;  /* 0xfffffffb00097810 */ /* 0x040fe20007ffe0ff */
[----:B------:R-:W-:Y:S02]  /*0c10*/  VIADD R19, R0, 0xfffffffc ;  /* 0xfffffffc00137836 */ /* 0x000fe40000000000 */
[----:B0-----:R-:W-:-:S04]  /*0c20*/  IMAD.WIDE.U32 R22, R23, 0x8, R10 ;  /* 0x0000000817167825 */ /* 0x001fc800078e000a */
[--C-:B------:R-:W-:Y:S02]  /*0c30*/  IMAD.WIDE.U32 R20, R21, 0x8, R10.reuse ;  /* 0x0000000815147825 */ /* 0x100fe400078e000a */
[----:B------:R-:W2:Y:S02]  /*0c40*/  LDG.E.64 R22, desc[UR8][R22.64] ;  /* 0x0000000816167981 */ /* 0x000ea4000c1e1b00 */
[--C-:B------:R-:W-:Y:S02]  /*0c50*/  IMAD.WIDE.U32 R8, R9, 0x8, R10.reuse ;  /* 0x0000000809087825 */ /* 0x100fe400078e000a */
[----:B------:R-:W3:Y:S02]  /*0c60*/  LDG.E.64 R20, desc[UR8][R20.64] ;  /* 0x0000000814147981 */ /* 0x000ee4000c1e1b00 */
[----:B------:R-:W-:Y:S02]  /*0c70*/  IMAD.WIDE.U32 R18, R19, 0x8, R10 ;  /* 0x0000000813127825 */ /* 0x000fe400078e000a */
[----:B------:R-:W4:Y:S01]  /*0c80*/  LDG.E.64 R8, desc[UR8][R8.64] ;  /* 0x0000000808087981 */ /* 0x000f22000c1e1b00 */
[----:B------:R-:W-:-:S03]  /*0c90*/  IADD3 R17, PT, PT, R0, -0x3, RZ ;  /* 0xfffffffd00117810 */ /* 0x000fc60007ffe0ff */
        /* <DEDUP_REMOVED lines=11> */
[----:B--2---:R-:W-:Y:S01]  /*0d50*/  DADD R22, R22, R6 ;  /* 0x0000000016167229 */ /* 0x004fe20000000006 */
[----:B------:R-:W-:-:S04]  /*0d60*/  VIADD R7, R0, 0x1 ;  /* 0x0000000100077836 */ /* 0x000fc80000000000 */
[----:B------:R-:W-:-:S03]  /*0d70*/  IMAD.WIDE.U32 R6, R7, 0x8, R10 ;  /* 0x0000000807067825 */ /* 0x000fc600078e000a */
[----:B---3--:R-:W-:Y:S01]  /*0d80*/  DADD R20, R22, R20 ;  /* 0x0000000016147229 */ /* 0x008fe20000000014 */
[----:B------:R-:W-:Y:S02]  /*0d90*/  IADD3 R23, PT, PT, R0, 0x2, RZ ;  /* 0x0000000200177810 */ /* 0x000fe40007ffe0ff */
[----:B------:R-:W2:Y:S05]  /*0da0*/  LDG.E.64 R6, desc[UR8][R6.64] ;  /* 0x0000000806067981 */ /* 0x000eaa000c1e1b00 */
[----:B----4-:R-:W-:Y:S01]  /*0db0*/  DADD R20, R20, R8 ;  /* 0x0000000014147229 */ /* 0x010fe20000000008 */
[----:B------:R-:W-:-:S04]  /*0dc0*/  IMAD.WIDE.U32 R8, R23, 0x8, R10 ;  /* 0x0000000817087825 */ /* 0x000fc800078e000a */
[C---:B------:R-:W-:Y:S02]  /*0dd0*/  VIADD R23, R0.reuse, 0x3 ;  /* 0x0000000300177836 */ /* 0x040fe40000000000 */
[----:B------:R-:W3:Y:S01]  /*0de0*/  LDG.E.64 R8, desc[UR8][R8.64] ;  /* 0x0000000808087981 */ /* 0x000ee2000c1e1b00 */
[----:B-----5:R-:W-:Y:S01]  /*0df0*/  DADD R20, R20, R18 ;  /* 0x0000000014147229 */ /* 0x020fe20000000012 */
[----:B------:R-:W-:Y:S01]  /*0e00*/  IMAD.WIDE.U32 R18, R23, 0x8, R10 ;  /* 0x0000000817127825 */ /* 0x000fe200078e000a */
[----:B------:R-:W-:-:S05]  /*0e10*/  IADD3 R23, PT, PT, R0, 0x4, RZ ;  /* 0x0000000400177810 */ /* 0x000fca0007ffe0ff */
[----:B------:R-:W4:Y:S01]  /*0e20*/  LDG.E.64 R18, desc[UR8][R18.64] ;  /* 0x0000000812127981 */ /* 0x000f22000c1e1b00 */
[----:B------:R-:W-:Y:S01]  /*0e30*/  DADD R20, R20, R16 ;  /* 0x0000000014147229 */ /* 0x000fe20000000010 */
[----:B------:R-:W-:-:S04]  /*0e40*/  IMAD.WIDE.U32 R16, R23, 0x8, R10 ;  /* 0x0000000817107825 */ /* 0x000fc800078e000a */
[C---:B------:R-:W-:Y:S02]  /*0e50*/  VIADD R23, R0.reuse, 0x5 ;  /* 0x0000000500177836 */ /* 0x040fe40000000000 */
[----:B------:R-:W5:Y:S01]  /*0e60*/  LDG.E.64 R16, desc[UR8][R16.64] ;  /* 0x0000000810107981 */ /* 0x000f62000c1e1b00 */
[----:B------:R-:W-:Y:S01]  /*0e70*/  DADD R20, R20, R14 ;  /* 0x0000000014147229 */ /* 0x000fe2000000000e */
[----:B------:R-:W-:Y:S01]  /*0e80*/  IMAD.WIDE.U32 R14, R23, 0x8, R10 ;  /* 0x00000008170e7825 */ /* 0x000fe200078e000a */
[----:B------:R-:W-:-:S05]  /*0e90*/  IADD3 R23, PT, PT, R0, 0x6, RZ ;  /* 0x0000000600177810 */ /* 0x000fca0007ffe0ff */
[----:B------:R-:W5:Y:S01]  /*0ea0*/  LDG.E.64 R14, desc[UR8][R14.64] ;  /* 0x000000080e0e7981 */ /* 0x000f62000c1e1b00 */
        /* <DEDUP_REMOVED lines=13> */
[----:B--2---:R-:W-:-:S08]  /*0f80*/  DADD R6, R24, R6 ;  /* 0x0000000018067229 */ /* 0x004fd00000000006 */
[----:B---3--:R-:W-:-:S08]  /*0f90*/  DADD R6, R6, R8 ;  /* 0x0000000006067229 */ /* 0x008fd00000000008 */
[----:B----4-:R-:W-:-:S08]  /*0fa0*/  DADD R6, R6, R18 ;  /* 0x0000000006067229 */ /* 0x010fd00000000012 */
[----:B-----5:R-:W-:-:S08]  /*0fb0*/  DADD R6, R6, R16 ;  /* 0x0000000006067229 */ /* 0x020fd00000000010 */
[----:B------:R-:W-:-:S08]  /*0fc0*/  DADD R6, R6, R14 ;  /* 0x0000000006067229 */ /* 0x000fd0000000000e */
[----:B------:R-:W-:-:S08]  /*0fd0*/  DADD R6, R6, R12 ;  /* 0x0000000006067229 */ /* 0x000fd0000000000c */
[----:B------:R-:W-:-:S08]  /*0fe0*/  DADD R6, R6, R20 ;  /* 0x0000000006067229 */ /* 0x000fd00000000014 */
[----:B------:R-:W-:Y:S01]  /*0ff0*/  DADD R6, R6, R10 ;  /* 0x0000000006067229 */ /* 0x000fe2000000000a */
[----:B------:R-:W-:Y:S10]  /*1000*/  @P0 BRA `(.L_x_9) ;  /* 0xfffffff800f00947 */ /* 0x000ff4000383ffff */
.L_x_8:
        /* <DEDUP_REMOVED lines=31> */
[----:B--2---:R-:W-:-:S08]  /*1200*/  DADD R8, R6, R8 ;  /* 0x0000000006087229 */ /* 0x004fd00000000008 */
[----:B---3--:R-:W-:-:S08]  /*1210*/  DADD R8, R8, R18 ;  /* 0x0000000008087229 */ /* 0x008fd00000000012 */
[----:B----4-:R-:W-:-:S08]  /*1220*/  DADD R8, R8, R16 ;  /* 0x0000000008087229 */ /* 0x010fd00000000010 */
[----:B-----5:R-:W-:-:S08]  /*1230*/  DADD R8, R8, R14 ;  /* 0x0000000008087229 */ /* 0x020fd0000000000e */
[----:B------:R-:W-:-:S08]  /*1240*/  DADD R8, R8, R12 ;  /* 0x0000000008087229 */ /* 0x000fd0000000000c */
[----:B------:R-:W-:-:S08]  /*1250*/  DADD R8, R8, R10 ;  /* 0x0000000008087229 */ /* 0x000fd0000000000a */
[----:B------:R-:W-:-:S08]  /*1260*/  DADD R8, R8, R22 ;  /* 0x0000000008087229 */ /* 0x000fd00000000016 */
[----:B------:R-:W-:-:S11]  /*1270*/  DADD R6, R8, R20 ;  /* 0x0000000008067229 */ /* 0x000fd60000000014 */
.L_x_10:
        /* <DEDUP_REMOVED lines=19> */
[----:B--2---:R-:W-:-:S08]  /*13b0*/  DADD R6, R6, R8 ;  /* 0x0000000006067229 */ /* 0x004fd00000000008 */
[----:B---3--:R-:W-:-:S08]  /*13c0*/  DADD R6, R6, R12 ;  /* 0x0000000006067229 */ /* 0x008fd0000000000c */
[----:B----4-:R-:W-:-:S08]  /*13d0*/  DADD R6, R6, R14 ;  /* 0x0000000006067229 */ /* 0x010fd0000000000e */
[----:B-----5:R-:W-:-:S11]  /*13e0*/  DADD R6, R6, R10 ;  /* 0x0000000006067229 */ /* 0x020fd6000000000a */
.L_x_11:
[----:B------:R-:W-:Y:S05]  /*13f0*/  @!P1 BRA `(.L_x_1) ;  /* 0x0000002400c89947 */ /* 0x000fea0003800000 */
[----:B------:R-:W0:Y:S01]  /*1400*/  LDC.64 R8, c[0x0][0x380] ;  /* 0x0000e000ff087b82 */ /* 0x000e220000000a00 */
[----:B------:R-:W-:-:S04]  /*1410*/  IMAD R5, R3, R4, R5 ;  /* 0x0000000403057224 */ /* 0x000fc800078e0205 */
[----:B0-----:R-:W-:-:S06]  /*1420*/  IMAD.WIDE.U32 R2, R5, 0x8, R8 ;  /* 0x0000000805027825 */ /* 0x001fcc00078e0008 */
[----:B------:R-:W2:Y:S01]  /*1430*/  LDG.E.64 R2, desc[UR8][R2.64] ;  /* 0x0000000802027981 */ /* 0x000ea2000c1e1b00 */
[----:B------:R-:W-:-:S04]  /*1440*/  IADD3 R0, PT, PT, -R0, 0x1, RZ ;  /* 0x0000000100007810 */ /* 0x000fc80007ffe1ff */
[----:B------:R-:W-:Y:S01]  /*1450*/  ISETP.NE.AND P0, PT, R0, RZ, PT ;  /* 0x000000ff0000720c */ /* 0x000fe20003f05270 */
[----:B--2---:R-:W-:-:S12]  /*1460*/  DADD R6, R6, R2 ;  /* 0x0000000006067229 */ /* 0x004fd80000000002 */
[----:B------:R-:W-:Y:S05]  /*1470*/  @!P0 BRA `(.L_x_1) ;  /* 0x0000002400a88947 */ /* 0x000fea0003800000 */
[----:B------:R-:W-:-:S07]  /*1480*/  VIADD R5, R5, 0x1 ;  /* 0x0000000105057836 */ /* 0x000fce0000000000 */
.L_x_12:
[----:B------:R-:W-:-:S06]  /*1490*/  IMAD.WIDE.U32 R2, R5, 0x8, R8 ;  /* 0x0000000805027825 */ /* 0x000fcc00078e0008 */
[----:B------:R-:W2:Y:S01]  /*14a0*/  LDG.E.64 R2, desc[UR8][R2.64] ;  /* 0x0000000802027981 */ /* 0x000ea2000c1e1b00 */
[----:B------:R-:W-:Y:S01]  /*14b0*/  IADD3 R0, PT, PT, R0, 0x1, RZ ;  /* 0x0000000100007810 */ /* 0x000fe20007ffe0ff */
[----:B------:R-:W-:-:S03]  /*14c0*/  VIADD R5, R5, 0x1 ;  /* 0x0000000105057836 */ /* 0x000fc60000000000 */
[----:B------:R-:W-:Y:S01]  /*14d0*/  ISETP.NE.AND P0, PT, R0, RZ, PT ;  /* 0x000000ff0000720c */ /* 0x000fe20003f05270 */
[----:B--2---:R-:W-:-:S12]  /*14e0*/  DADD R6, R2, R6 ;  /* 0x0000000002067229 */ /* 0x004fd80000000006 */
[----:B------:R-:W-:Y:S05]  /*14f0*/  @P0 BRA `(.L_x_12) ;  /* 0xfffffffc00e40947 */ /* 0x000fea000383ffff */
[----:B------:R-:W-:Y:S05]  /*1500*/  BRA `(.L_x_1) ;  /* 0x0000002400847947 */ /* 0x000fea0003800000 */
.L_x_2:
[----:B------:R-:W-:-:S04]  /*1510*/  MOV R5, 0xfffffffd ;  /* 0xfffffffd00057802 */ /* 0x000fc80000000f00 */
[----:B------:R-:W-:-:S05]  /*1520*/  VIADDMNMX.U32 R0, R0, R5, 0x2, PT ;  /* 0x0000000200007446 */ /* 0x000fca0003800005 */
[----:B------:R-:W-:Y:S01]  /*1530*/  IMAD.SHL.U32 R2, R0, 0x4, RZ ;  /* 0x0000000400027824 */ /* 0x000fe200078e00ff */
[----:B------:R-:W-:-:S03]  /*1540*/  IADD3 R0, PT, PT, R4, -0x1, RZ ;  /* 0xffffffff04007810 */ /* 0x000fc60007ffe0ff */
[----:B------:R-:W0:Y:S02]  /*1550*/  LDC R8, c[0x2][R2+0xc] ;  /* 0x0080030002087b82 */ /* 0x000e240000000800 */
[----:B0-----:R-:W-:-:S04]  /*1560*/  SHF.R.S32.HI R9, RZ, 0x1f, R8 ;  /* 0x0000001fff097819 */ /* 0x001fc80000011408 */
.L_x_198:
[----:B------:R-:W-:Y:S05]  /*1570*/  BRX R8 -0x1580                                                      (*"BRANCH_TARGETS .L_x_199,.L_x_200,.L_x_1"*) ;  /* 0xffffffe808a07949 */ /* 0x000fea000383ffff */
.L_x_200:
[----:B------:R-:W-:Y:S01]  /*1580*/  ISETP.GE.U32.AND P0, PT, R0, 0x7, PT ;  /* 0x000000070000780c */ /* 0x000fe20003f06070 */
[----:B------:R-:W-:Y:S01]  /*1590*/  IMAD.MOV.U32 R10, RZ, RZ, RZ ;  /* 0x000000ffff0a7224 */ /* 0x000fe200078e00ff */
[----:B------:R-:W-:Y:S02]  /*15a0*/  LOP3.LUT R0, R4, 0x7, RZ, 0xc0, !PT ;  /* 0x0000000704007812 */ /* 0x000fe400078ec0ff */
[----:B------:R-:W-:-:S09]  /*15b0*/  CS2R R6, SRZ ;  /* 0x0000000000067805 */ /* 0x000fd2000001ff00 */
[----:B------:R-:W-:Y:S05]  /*15c0*/  @!P0 BRA `(.L_x_13) ;  /* 0x0000000c00888947 */ /* 0x000fea0003800000 */
[----:B------:R-:W0:Y:S01]  /*15d0*/  LDC.64 R22, c[0x0][0x380] ;  /* 0x0000e000ff167b82 */ /* 0x000e220000000a00 */
[----:B------:R-:W-:Y:S01]  /*15e0*/  LOP3.LUT R10, R4, 0x7ffffff8, RZ, 0xc0, !PT ;  /* 0x7ffffff8040a7812 */ /* 0x000fe200078ec0ff */
[----:B------:R-:W-:Y:S01]  /*15f0*/  IMAD R4, R3, R4, 0x3 ;  /* 0x0000000303047424 */ /* 0x000fe200078e0204 */
[----:B------:R-:W-:Y:S02]  /*1600*/  CS2R R6, SRZ ;  /* 0x0000000000067805 */ /* 0x000fe4000001ff00 */
[----:B------:R-:W-:-:S07]  /*1610*/  IADD3 R5, PT, PT, -R10, RZ, RZ ;  /* 0x000000ff0a057210 */ /* 0x000fce0007ffe1ff */
.L_x_30:
[----:B------:R-:W-:-:S04]  /*1620*/  VIADD R13, R4, 0xfffffffd ;  /* 0xfffffffd040d7836 */ /* 0x000fc80000000000 */
[----:B0-----:R-:W-:-:S05]  /*1630*/  IMAD.WIDE.U32 R12, R13, 0x8, R22 ;  /* 0x000000080d0c7825 */ /* 0x001fca00078e0016 */
[----:B------:R-:W2:Y:S01]  /*1640*/  LDG.E.64 R8, desc[UR8][R12.64] ;  /* 0x000000080c087981 */ /* 0x000ea2000c1e1b00 */
[----:B------:R-:W-:Y:S01]  /*1650*/  UMOV UR4, 0xe1796495 ;  /* 0xe179649500047882 */ /* 0x000fe20000000000 */
[----:B------:R-:W-:Y:S01]  /*1660*/  UMOV UR5, 0x3da5fd7f ;  /* 0x3da5fd7f00057882 */ /* 0x000fe20000000000 */
[----:B------:R-:W-:Y:S01]  /*1670*/  MOV R14, 0x1 ;  /* 0x00000001000e7802 */ /* 0x000fe20000000f00 */
[----:B------:R-:W-:Y:S01]  /*1680*/  VIADD R5, R5, 0x8 ;  /* 0x0000000805057836 */ /* 0x000fe20000000000 */
[----:B------:R-:W-:Y:S01]  /*1690*/  FSETP.GEU.AND P2, PT, |R7|, 6.5827683646048100446e-37, PT ;  /* 0x036000000700780b */ /* 0x000fe20003f4e200 */
[----:B------:R-:W-:Y:S03]  /*16a0*/  BSSY.RECONVERGENT B1, `(.L_x_14) ;  /* 0x0000014000017945 */ /* 0x000fe60003800200 */
[----:B------:R-:W-:Y:S01]  /*16b0*/  ISETP.NE.AND P1, PT, R5, RZ, PT ;  /* 0x000000ff0500720c */ /* 0x000fe20003f25270 */
[----:B--2---:R-:W-:-:S06]  /*16c0*/  DADD R8, R8, UR4 ;  /* 0x0000000408087e29 */ /* 0x004fcc0008000000 */
[----:B------:R-:W0:Y:S02]  /*16d0*/  MUFU.RCP64H R15, R9 ;  /* 0x00000009000f7308 */ /* 0x000e240000001800 */
[----:B0-----:R-:W-:-:S08]  /*16e0*/  DFMA R16, -R8, R14, 1 ;  /* 0x3ff000000810742b */ /* 0x001fd0000000010e */
[----:B------:R-:W-:-:S08]  /*16f0*/  DFMA R16, R16, R16, R16 ;  /* 0x000000101010722b */ /* 0x000fd00000000010 */
[----:B------:R-:W-:-:S08]  /*1700*/  DFMA R16, R14, R16, R14 ;  /* 0x000000100e10722b */ /* 0x000fd0000000000e */
[----:B------:R-:W-:-:S08]  /*1710*/  DFMA R14, -R8, R16, 1 ;  /* 0x3ff00000080e742b */ /* 0x000fd00000000110 */
[----:B------:R-:W-:-:S08]  /*1720*/  DFMA R14, R16, R14, R16 ;  /* 0x0000000e100e722b */ /* 0x000fd00000000010 */
[----:B------:R-:W-:-:S08]  /*1730*/  DMUL R28, R14, R6 ;  /* 0x000000060e1c7228 */ /* 0x000fd00000000000 */
[----:B------:R-:W-:-:S08]  /*1740*/  DFMA R12, -R8, R28, R6 ;  /* 0x0000001c080c722b */ /* 0x000fd00000000106 */
[----:B------:R-:W-:-:S10]  /*1750*/  DFMA R28, R14, R12, R28 ;  /* 0x0000000c0e1c722b */ /* 0x000fd4000000001c */
[----:B------:R-:W-:-:S05]  /*1760*/  FFMA R2, RZ, R9, R29 ;  /* 0x00000009ff027223 */ /* 0x000fca000000001d */
[----:B------:R-:W-:-:S13]  /*1770*/  FSETP.GT.AND P0, PT, |R2|, 1.469367938527859385e-39, PT ;  /* 0x001000000200780b */ /* 0x000fda0003f04200 */
[----:B------:R-:W-:Y:S05]  /*1780*/  @P0 BRA P2, `(.L_x_15) ;  /* 0x0000000000140947 */ /* 0x000fea0001000000 */
[----:B------:R-:W-:Y:S01]  /*1790*/  MOV R24, R6 ;  /* 0x0000000600187202 */ /* 0x000fe20000000f00 */
[----:B------:R-:W-:Y:S01]  /*17a0*/  IMAD.MOV.U32 R25, RZ, RZ, R7 ;  /* 0x000000ffff197224 */ /* 0x000fe200078e0007 */
[----:B------:R-:W-:Y:S02]  /*17b0*/  MOV R13, R9 ;  /* 0x00000009000d7202 */ /* 0x000fe40000000f00 */
[----:B------:R-:W-:-:S07]  /*17c0*/  MOV R6, 0x17e0 ;  /* 0x000017e000067802 */ /* 0x000fce0000000f00 */
[----:B------:R-:W-:Y:S05]  /*17d0*/  CALL.REL.NOINC `($__internal_0_$__cuda_sm20_div_rn_f64_full) ;  /* 0x0000008800107944 */ /* 0x000fea0003c00000 */
.L_x_15:
[----:B------:R-:W-:Y:S05]  /*17e0*/  BSYNC.RECONVERGENT B1 ;  /* 0x0000000000017941 */ /* 0x000fea0003800200 */
.L_x_14:
[----:B------:R-:W-:-:S04]  /*17f0*/  VIADD R7, R4, 0xfffffffe ;  /* 0xfffffffe04077836 */ /* 0x000fc80000000000 */
[----:B------:R-:W-:-:S06]  /*1800*/  IMAD.WIDE.U32 R6, R7, 0x8, R22 ;  /* 0x0000000807067825 */ /* 0x000fcc00078e0016 */
[----:B------:R-:W2:Y:S01]  /*1810*/  LDG.E.64 R6, desc[UR8][R6.64] ;  /* 0x0000000806067981 */ /* 0x000ea2000c1e1b00 */
[----:B------:R-:W-:Y:S01]  /*1820*/  UMOV UR4, 0xe1796495 ;  /* 0xe179649500047882 */ /* 0x000fe20000000000 */
[----:B------:R-:W-:Y:S01]  /*1830*/  UMOV UR5, 0x3da5fd7f ;  /* 0x3da5fd7f00057882 */ /* 0x000fe20000000000 */
[----:B------:R-:W-:Y:S01]  /*1840*/  MOV R12, 0x1 ;  /* 0x00000001000c7802 */ /* 0x000fe20000000f00 */
[----:B------:R-:W-:Y:S01]  /*1850*/  BSSY.RECONVERGENT B1, `(.L_x_16) ;  /* 0x0000016000017945 */ /* 0x000fe20003800200 */
[----:B------:R-:W-:Y:S01]  /*1860*/  FSETP.GEU.AND P2, PT, |R29|, 6.5827683646048100446e-37, PT ;  /* 0x036000001d00780b */ /* 0x000fe20003f4e200 */
        /* <DEDUP_REMOVED lines=13> */
[----:B------:R-:W-:Y:S01]  /*1940*/  IMAD.MOV.U32 R24, RZ, RZ, R28 ;  /* 0x000000ffff187224 */ /* 0x000fe200078e001c */
[----:B------:R-:W-:Y:S01]  /*1950*/  MOV R25, R29 ;  /* 0x0000001d00197202 */ /* 0x000fe20000000f00 */
[----:B------:R-:W-:Y:S01]  /*1960*/  IMAD.MOV.U32 R13, RZ, RZ, R9 ;  /* 0x000000ffff0d7224 */ /* 0x000fe200078e0009 */
[----:B------:R-:W-:-:S07]  /*1970*/  MOV R6, 0x1990 ;  /* 0x0000199000067802 */ /* 0x000fce0000000f00 */
[----:B------:R-:W-:Y:S05]  /*1980*/  CALL.REL.NOINC `($__internal_0_$__cuda_sm20_div_rn_f64_full) ;  /* 0x0000008400a47944 */ /* 0x000fea0003c00000 */
[----:B------:R-:W-:Y:S01]  /*1990*/  MOV R24, R28 ;  /* 0x0000001c00187202 */ /* 0x000fe20000000f00 */
[----:B------:R-:W-:-:S07]  /*19a0*/  IMAD.MOV.U32 R25, RZ, RZ, R29 ;  /* 0x000000ffff197224 */ /* 0x000fce00078e001d */
.L_x_17:
[----:B------:R-:W-:Y:S05]  /*19b0*/  BSYNC.RECONVERGENT B1 ;  /* 0x0000000000017941 */ /* 0x000fea0003800200 */
.L_x_16:
[----:B------:R-:W-:-:S05]  /*19c0*/  IADD3 R7, PT, PT, R4, -0x1, RZ ;  /* 0xffffffff04077810 */ /* 0x000fca0007ffe0ff */
[----:B------:R-:W-:-:S06]  /*19d0*/  IMAD.WIDE.U32 R6, R7, 0x8, R22 ;  /* 0x0000000807067825 */ /* 0x000fcc00078e0016 */
[----:B------:R-:W2:Y:S01]  /*19e0*/  LDG.E.64 R6, desc[UR8][R6.64] ;  /* 0x0000000806067981 */ /* 0x000ea2000c1e1b00 */
[----:B------:R-:W-:Y:S01]  /*19f0*/  UMOV UR4, 0xe1796495 ;  /* 0xe179649500047882 */ /* 0x000fe20000000000 */
[----:B------:R-:W-:Y:S01]  /*1a00*/  UMOV UR5, 0x3da5fd7f ;  /* 0x3da5fd7f00057882 */ /* 0x000fe20000000000 */
[----:B------:R-:W-:Y:S01]  /*1a10*/  IMAD.MOV.U32 R12, RZ, RZ, 0x1 ;  /* 0x00000001ff0c7424 */ /* 0x000fe200078e00ff */
[----:B------:R-:W-:Y:S01]  /*1a20*/  FSETP.GEU.AND P2, PT, |R25|, 6.5827683646048100446e-37, PT ;  /* 0x036000001900780b */ /* 0x000fe20003f4e200 */
[----:B------:R-:W-:Y:S01]  /*1a30*/  BSSY.RECONVERGENT B1, `(.L_x_18) ;  /* 0x0000011000017945 */ /* 0x000fe20003800200 */
        /* <DEDUP_REMOVED lines=13> */
[----:B------:R-:W-:Y:S02]  /*1b10*/  MOV R13, R9 ;  /* 0x00000009000d7202 */ /* 0x000fe40000000f00 */
[----:B------:R-:W-:-:S07]  /*1b20*/  MOV R6, 0x1b40 ;  /* 0x00001b4000067802 */ /* 0x000fce0000000f00 */
[----:B------:R-:W-:Y:S05]  /*1b30*/  CALL.REL.NOINC `($__internal_0_$__cuda_sm20_div_rn_f64_full) ;  /* 0x0000008400387944 */ /* 0x000fea0003c00000 */
.L_x_19:
[----:B------:R-:W-:Y:S05]  /*1b40*/  BSYNC.RECONVERGENT B1 ;  /* 0x0000000000017941 */ /* 0x000fea0003800200 */
.L_x_18:
        /* <DEDUP_REMOVED lines=18> */
[----:B------:R-:W-:Y:S02]  /*1c70*/  FSETP.GT.AND P0, PT, |R2|, 1.469367938527859385e-39, PT ;  /* 0x001000000200780b */ /* 0x000fe40003f04200 */
[----:B------:R-:W-:-:S11]  /*1c80*/  IADD3 R2, PT, PT, R4, 0x4, RZ ;  /* 0x0000000404027810 */ /* 0x000fd60007ffe0ff */
        /* <DEDUP_REMOVED lines=8> */
.L_x_21:
[----:B------:R-:W-:Y:S05]  /*1d10*/  BSYNC.RECONVERGENT B1 ;  /* 0x0000000000017941 */ /* 0x000fea0003800200 */
.L_x_20:
[----:B------:R-:W-:-:S05]  /*1d20*/  IADD3 R7, PT, PT, R4, 0x1, RZ ;  /* 0x0000000104077810 */ /* 0x000fca0007ffe0ff */
        /* <DEDUP_REMOVED lines=23> */
.L_x_23:
[----:B------:R-:W-:Y:S05]  /*1ea0*/  BSYNC.RECONVERGENT B1 ;  /* 0x0000000000017941 */ /* 0x000fea0003800200 */
.L_x_22:
        /* <DEDUP_REMOVED lines=28> */
.L_x_25:
[----:B------:R-:W-:Y:S05]  /*2070*/  BSYNC.RECONVERGENT B1 ;  /* 0x0000000000017941 */ /* 0x000fea0003800200 */
.L_x_24:
        /* <DEDUP_REMOVED lines=24> */
.L_x_27:
[----:B------:R-:W-:Y:S05]  /*2200*/  BSYNC.RECONVERGENT B1 ;  /* 0x0000000000017941 */ /* 0x000fea0003800200 */
.L_x_26:
        /* <DEDUP_REMOVED lines=25> */
[----:B------:R-:W-:Y:S01]  /*23a0*/  IMAD.MOV.U32 R6, RZ, RZ, R28 ;  /* 0x000000ffff067224 */ /* 0x000fe200078e001c */
[----:B------:R-:W-:-:S07]  /*23b0*/  MOV R7, R29 ;  /* 0x0000001d00077202 */ /* 0x000fce0000000f00 */
.L_x_29:
[----:B------:R-:W-:Y:S05]  /*23c0*/  BSYNC.RECONVERGENT B1 ;  /* 0x0000000000017941 */ /* 0x000fea0003800200 */
.L_x_28:
[----:B------:R-:W-:Y:S01]  /*23d0*/  VIADD R4, R4, 0x8 ;  /* 0x0000000804047836 */ /* 0x000fe20000000000 */
[----:B------:R-:W-:Y:S06]  /*23e0*/  @P1 BRA `(.L_x_30) ;  /* 0xfffffff0008c1947 */ /* 0x000fec000383ffff */
.L_x_13:
[----:B------:R-:W-:-:S13]  /*23f0*/  ISETP.NE.AND P0, PT, R0, RZ, PT ;  /* 0x000000ff0000720c */ /* 0x000fda0003f05270 */
[----:B------:R-:W-:Y:S05]  /*2400*/  @!P0 BRA `(.L_x_1) ;  /* 0x0000001400c48947 */ /* 0x000fea0003800000 */
[----:B------:R-:W0:Y:S01]  /*2410*/  LDCU UR4, c[0x0][0x394] ;  /* 0x00007280ff0477ac */ /* 0x000e220008000800 */
[----:B------:R-:W-:Y:S01]  /*2420*/  ISETP.GE.U32.AND P0, PT, R0, 0x4, PT ;  /* 0x000000040000780c */ /* 0x000fe20003f06070 */
[----:B0-----:R-:W-:-:S12]  /*2430*/  ULOP3.LUT UR5, UR4, 0x3, URZ, 0xc0, !UPT ;  /* 0x0000000304057892 */ /* 0x001fd8000f8ec0ff */
[----:B------:R-:W-:Y:S05]  /*2440*/  @!P0 BRA `(.L_x_31) ;  /* 0x0000000400cc8947 */ /* 0x000fea0003800000 */
[----:B------:R-:W0:Y:S01]  /*2450*/  LDC.64 R4, c[0x0][0x380] ;  /* 0x0000e000ff047b82 */ /* 0x000e220000000a00 */
[----:B------:R-:W-:-:S04]  /*2460*/  IMAD R0, R3, UR4, R10 ;  /* 0x0000000403007c24 */ /* 0x000fc8000f8e020a */
[----:B0-----:R-:W-:-:S06]  /*2470*/  IMAD.WIDE.U32 R4, R0, 0x8, R4 ;  /* 0x0000000800047825 */ /* 0x001fcc00078e0004 */
        /* <DEDUP_REMOVED lines=24> */
.L_x_33:
[----:B------:R-:W-:Y:S05]  /*2600*/  BSYNC.RECONVERGENT B1 ;  /* 0x0000000000017941 */ /* 0x000fea0003800200 */
.L_x_32:
[----:B------:R-:W0:Y:S01]  /*2610*/  LDC.64 R4, c[0x0][0x380] ;  /* 0x0000e000ff047b82 */ /* 0x000e220000000a00 */
[----:B------:R-:W-:-:S05]  /*2620*/  IADD3 R7, PT, PT, R0, 0x1, RZ ;  /* 0x0000000100077810 */ /* 0x000fca0007ffe0ff */
[----:B0-----:R-:W-:-:S06]  /*2630*/  IMAD.WIDE.U32 R4, R7, 0x8, R4 ;  /* 0x0000000807047825 */ /* 0x001fcc00078e0004 */
        /* <DEDUP_REMOVED lines=26> */
.L_x_35:
[----:B------:R-:W-:Y:S05]  /*27e0*/  BSYNC.RECONVERGENT B1 ;  /* 0x0000000000017941 */ /* 0x000fea0003800200 */
.L_x_34:
[----:B------:R-:W0:Y:S01]  /*27f0*/  LDC.64 R4, c[0x0][0x380] ;  /* 0x0000e000ff047b82 */ /* 0x000e220000000a00 */
[----:B------:R-:W-:-:S04]  /*2800*/  VIADD R7, R0, 0x2 ;  /* 0x0000000200077836 */ /* 0x000fc80000000000 */
        /* <DEDUP_REMOVED lines=21> */
[----:B------:R-:W-:-:S07]  /*2960*/  MOV R6, 0x2980 ;  /* 0x0000298000067802 */ /* 0x000fce0000000f00 */
[----:B------:R-:W-:Y:S05]  /*2970*/  CALL.REL.NOINC `($__internal_0_$__cuda_sm20_div_rn_f64_full) ;  /* 0x0000007400a87944 */ /* 0x000fea0003c00000 */
.L_x_37:
[----:B------:R-:W-:Y:S05]  /*2980*/  BSYNC.RECONVERGENT B1 ;  /* 0x0000000000017941 */ /* 0x000fea0003800200 */
.L_x_36:
        /* <DEDUP_REMOVED lines=29> */
.L_x_39:
[----:B------:R-:W-:Y:S05]  /*2b60*/  BSYNC.RECONVERGENT B1 ;  /* 0x0000000000017941 */ /* 0x000fea0003800200 */
.L_x_38:
[----:B------:R-:W-:-:S07]  /*2b70*/  VIADD R10, R10, 0x4 ;  /* 0x000000040a0a7836 */ /* 0x000fce0000000000 */
.L_x_31:
[----:B------:R-:W-:-:S09]  /*2b80*/  UISETP.NE.AND UP0, UPT, UR5, URZ, UPT ;  /* 0x000000ff0500728c */ /* 0x000fd2000bf05270 */
[----:B------:R-:W-:Y:S05]  /*2b90*/  BRA.U !UP0, `(.L_x_1) ;  /* 0x0000000d08e07547 */ /* 0x000fea000b800000 */
[----:B------:R-:W-:-:S09]  /*2ba0*/  UISETP.NE.AND UP0, UPT, UR5, 0x1, UPT ;  /* 0x000000010500788c */ /* 0x000fd2000bf05270 */
[----:B------:R-:W-:Y:S05]  /*2bb0*/  BRA.U !UP0, `(.L_x_40) ;  /* 0x0000000108f07547 */ /* 0x000fea000b800000 */
[----:B------:R-:W0:Y:S01]  /*2bc0*/  LDC.64 R4, c[0x0][0x380] ;  /* 0x0000e000ff047b82 */ /* 0x000e220000000a00 */
[----:B------:R-:W1:Y:S02]  /*2bd0*/  LDCU UR4, c[0x0][0x394] ;  /* 0x00007280ff0477ac */ /* 0x000e640008000800 */
[----:B-1----:R-:W-:-:S04]  /*2be0*/  IMAD R0, R3, UR4, R10 ;  /* 0x0000000403007c24 */ /* 0x002fc8000f8e020a */
        /* <DEDUP_REMOVED lines=25> */
.L_x_42:
[----:B------:R-:W-:Y:S05]  /*2d80*/  BSYNC.RECONVERGENT B1 ;  /* 0x0000000000017941 */ /* 0x000fea0003800200 */
.L_x_41:
        /* <DEDUP_REMOVED lines=29> */
.L_x_44:
[----:B------:R-:W-:Y:S05]  /*2f60*/  BSYNC.RECONVERGENT B1 ;  /* 0x0000000000017941 */ /* 0x000fea0003800200 */
.L_x_43:
[----:B------:R-:W-:-:S07]  /*2f70*/  VIADD R10, R10, 0x2 ;  /* 0x000000020a0a7836 */ /* 0x000fce0000000000 */
.L_x_40:
[----:B------:R-:W0:Y:S02]  /*2f80*/  LDCU UR5, c[0x0][0x394] ;  /* 0x00007280ff0577ac */ /* 0x000e240008000800 */
[----:B0-----:R-:W-:-:S04]  /*2f90*/  ULOP3.LUT UR4, UR5, 0x1, URZ, 0xc0, !UPT ;  /* 0x0000000105047892 */ /* 0x001fc8000f8ec0ff */
[----:B------:R-:W-:-:S09]  /*2fa0*/  UISETP.NE.U32.AND UP0, UPT, UR4, 0x1, UPT ;  /* 0x000000010400788c */ /* 0x000fd2000bf05070 */
[----:B------:R-:W-:Y:S05]  /*2fb0*/  BRA.U UP0, `(.L_x_1) ;  /* 0x0000000900d87547 */ /* 0x000fea000b800000 */
        /* <DEDUP_REMOVED lines=27> */
.L_x_46:
[----:B------:R-:W-:Y:S05]  /*3170*/  BSYNC.RECONVERGENT B1 ;  /* 0x0000000000017941 */ /* 0x000fea0003800200 */
.L_x_45:
[----:B------:R-:W-:Y:S01]  /*3180*/  MOV R6, R28 ;  /* 0x0000001c00067202 */ /* 0x000fe20000000f00 */
[----:B------:R-:W-:Y:S01]  /*3190*/  IMAD.MOV.U32 R7, RZ, RZ, R29 ;  /* 0x000000ffff077224 */ /* 0x000fe200078e001d */
[----:B------:R-:W-:Y:S06]  /*31a0*/  BRA `(.L_x_1) ;  /* 0x00000008005c7947 */ /* 0x000fec0003800000 */
.L_x_199:
[----:B------:R-:W-:Y:S01]  /*31b0*/  ISETP.GE.U32.AND P0, PT, R0, 0xf, PT ;  /* 0x0000000f0000780c */ /* 0x000fe20003f06070 */
[----:B------:R-:W-:Y:S01]  /*31c0*/  HFMA2 R5, -RZ, RZ, 0, 0 ;  /* 0x00000000ff057431 */ /* 0x000fe200000001ff */
        /* <DEDUP_REMOVED lines=8> */
.L_x_48:
        /* <DEDUP_REMOVED lines=24> */
[----:B--2---:R-:W-:Y:S01]  /*33d0*/  DMUL R22, R22, R6 ;  /* 0x0000000616167228 */ /* 0x004fe20000000000 */
[----:B------:R-:W-:-:S04]  /*33e0*/  VIADD R7, R0, 0x1 ;  /* 0x0000000100077836 */ /* 0x000fc80000000000 */
[----:B------:R-:W-:-:S03]  /*33f0*/  IMAD.WIDE.U32 R6, R7, 0x8, R10 ;  /* 0x0000000807067825 */ /* 0x000fc600078e000a */
[----:B---3--:R-:W-:Y:S01]  /*3400*/  DMUL R20, R22, R20 ;  /* 0x0000001416147228 */ /* 0x008fe20000000000 */
[----:B------:R-:W-:Y:S02]  /*3410*/  IADD3 R23, PT, PT, R0, 0x2, RZ ;  /* 0x0000000200177810 */ /* 0x000fe40007ffe0ff */
[----:B------:R-:W2:Y:S05]  /*3420*/  LDG.E.64 R6, desc[UR8][R6.64] ;  /* 0x0000000806067981 */ /* 0x000eaa000c1e1b00 */
[----:B----4-:R-:W-:Y:S01]  /*3430*/  DMUL R20, R20, R8 ;  /* 0x0000000814147228 */ /* 0x010fe20000000000 */
[----:B------:R-:W-:-:S04]  /*3440*/  IMAD.WIDE.U32 R8, R23, 0x8, R10 ;  /* 0x0000000817087825 */ /* 0x000fc800078e000a */
[C---:B------:R-:W-:Y:S02]  /*3450*/  VIADD R23, R0.reuse, 0x3 ;  /* 0x0000000300177836 */ /* 0x040fe40000000000 */
[----:B------:R-:W3:Y:S01]  /*3460*/  LDG.E.64 R8, desc[UR8][R8.64] ;  /* 0x0000000808087981 */ /* 0x000ee2000c1e1b00 */
[----:B-----5:R-:W-:Y:S01]  /*3470*/  DMUL R20, R20, R18 ;  /* 0x0000001214147228 */ /* 0x020fe20000000000 */
[----:B------:R-:W-:Y:S01]  /*3480*/  IMAD.WIDE.U32 R18, R23, 0x8, R10 ;  /* 0x0000000817127825 */ /* 0x000fe200078e000a */
[----:B------:R-:W-:-:S05]  /*3490*/  IADD3 R23, PT, PT, R0, 0x4, RZ ;  /* 0x0000000400177810 */ /* 0x000fca0007ffe0ff */
[----:B------:R-:W4:Y:S01]  /*34a0*/  LDG.E.64 R18, desc[UR8][R18.64] ;  /* 0x0000000812127981 */ /* 0x000f22000c1e1b00 */
[----:B------:R-:W-:Y:S01]  /*34b0*/  DMUL R20, R20, R16 ;  /* 0x0000001014147228 */ /* 0x000fe20000000000 */
[----:B------:R-:W-:-:S04]  /*34c0*/  IMAD.WIDE.U32 R16, R23, 0x8, R10 ;  /* 0x0000000817107825 */ /* 0x000fc800078e000a */
[C---:B------:R-:W-:Y:S02]  /*34d0*/  VIADD R23, R0.reuse, 0x5 ;  /* 0x0000000500177836 */ /* 0x040fe40000000000 */
[----:B------:R-:W5:Y:S01]  /*34e0*/  LDG.E.64 R16, desc[UR8][R16.64] ;  /* 0x0000000810107981 */ /* 0x000f62000c1e1b00 */
[----:B------:R-:W-:Y:S01]  /*34f0*/  DMUL R20, R20, R14 ;  /* 0x0000000e14147228 */ /* 0x000fe20000000000 */
[----:B------:R-:W-:Y:S01]  /*3500*/  IMAD.WIDE.U32 R14, R23, 0x8, R10 ;  /* 0x00000008170e7825 */ /* 0x000fe200078e000a */
[----:B------:R-:W-:-:S05]  /*3510*/  IADD3 R23, PT, PT, R0, 0x6, RZ ;  /* 0x0000000600177810 */ /* 0x000fca0007ffe0ff */
[----:B------:R-:W5:Y:S01]  /*3520*/  LDG.E.64 R14, desc[UR8][R14.64] ;  /* 0x000000080e0e7981 */ /* 0x000f62000c1e1b00 */
        /* <DEDUP_REMOVED lines=13> */
[----:B--2---:R-:W-:-:S08]  /*3600*/  DMUL R6, R24, R6 ;  /* 0x0000000618067228 */ /* 0x004fd00000000000 */
[----:B---3--:R-:W-:-:S08]  /*3610*/  DMUL R6, R6, R8 ;  /* 0x0000000806067228 */ /* 0x008fd00000000000 */
[----:B----4-:R-:W-:-:S08]  /*3620*/  DMUL R6, R6, R18 ;  /* 0x0000001206067228 */ /* 0x010fd00000000000 */
[----:B-----5:R-:W-:-:S08]  /*3630*/  DMUL R6, R6, R16 ;  /* 0x0000001006067228 */ /* 0x020fd00000000000 */
[----:B------:R-:W-:-:S08]  /*3640*/  DMUL R6, R6, R14 ;  /* 0x0000000e06067228 */ /* 0x000fd00000000000 */
[----:B------:R-:W-:-:S08]  /*3650*/  DMUL R6, R6, R12 ;  /* 0x0000000c06067228 */ /* 0x000fd00000000000 */
[----:B------:R-:W-:-:S08]  /*3660*/  DMUL R6, R6, R20 ;  /* 0x0000001406067228 */ /* 0x000fd00000000000 */
[----:B------:R-:W-:Y:S01]  /*3670*/  DMUL R6, R6, R10 ;  /* 0x0000000a06067228 */ /* 0x000fe20000000000 */
[----:B------:R-:W-:Y:S10]  /*3680*/  @P0 BRA `(.L_x_48) ;  /* 0xfffffff800f00947 */ /* 0x000ff4000383ffff */
.L_x_47:
        /* <DEDUP_REMOVED lines=31> */
[----:B--2---:R-:W-:-:S08]  /*3880*/  DMUL R8, R6, R8 ;  /* 0x0000000806087228 */ /* 0x004fd00000000000 */
[----:B---3--:R-:W-:-:S08]  /*3890*/  DMUL R8, R8, R18 ;  /* 0x0000001208087228 */ /* 0x008fd00000000000 */
[----:B----4-:R-:W-:-:S08]  /*38a0*/  DMUL R8, R8, R16 ;  /* 0x0000001008087228 */ /* 0x010fd00000000000 */
[----:B-----5:R-:W-:-:S08]  /*38b0*/  DMUL R8, R8, R14 ;  /* 0x0000000e08087228 */ /* 0x020fd00000000000 */
[----:B------:R-:W-:-:S08]  /*38c0*/  DMUL R8, R8, R12 ;  /* 0x0000000c08087228 */ /* 0x000fd00000000000 */
[----:B------:R-:W-:-:S08]  /*38d0*/  DMUL R8, R8, R10 ;  /* 0x0000000a08087228 */ /* 0x000fd00000000000 */
[----:B------:R-:W-:-:S08]  /*38e0*/  DMUL R8, R8, R22 ;  /* 0x0000001608087228 */ /* 0x000fd00000000000 */
[----:B------:R-:W-:-:S11]  /*38f0*/  DMUL R6, R8, R20 ;  /* 0x0000001408067228 */ /* 0x000fd60000000000 */
.L_x_49:
        /* <DEDUP_REMOVED lines=19> */
[----:B--2---:R-:W-:-:S08]  /*3a30*/  DMUL R6, R6, R8 ;  /* 0x0000000806067228 */ /* 0x004fd00000000000 */
[----:B---3--:R-:W-:-:S08]  /*3a40*/  DMUL R6, R6, R12 ;  /* 0x0000000c06067228 */ /* 0x008fd00000000000 */
[----:B----4-:R-:W-:-:S08]  /*3a50*/  DMUL R6, R6, R14 ;  /* 0x0000000e06067228 */ /* 0x010fd00000000000 */
[----:B-----5:R-:W-:-:S11]  /*3a60*/  DMUL R6, R6, R10 ;  /* 0x0000000a06067228 */ /* 0x020fd60000000000 */
.L_x_50:
[----:B------:R-:W-:Y:S05]  /*3a70*/  @!P1 BRA `(.L_x_1) ;  /* 0x0000000000289947 */ /* 0x000fea0003800000 */
[----:B------:R-:W0:Y:S01]  /*3a80*/  LDC.64 R8, c[0x0][0x380] ;  /* 0x0000e000ff087b82 */ /* 0x000e220000000a00 */
[----:B------:R-:W-:Y:S02]  /*3a90*/  IMAD R5, R3, R4, R5 ;  /* 0x0000000403057224 */ /* 0x000fe400078e0205 */
[----:B------:R-:W-:-:S07]  /*3aa0*/  IMAD.MOV R0, RZ, RZ, -R0 ;  /* 0x000000ffff007224 */ /* 0x000fce00078e0a00 */
.L_x_51:
[----:B0-----:R-:W-:-:S06]  /*3ab0*/  IMAD.WIDE.U32 R2, R5, 0x8, R8 ;  /* 0x0000000805027825 */ /* 0x001fcc00078e0008 */
[----:B------:R-:W2:Y:S01]  /*3ac0*/  LDG.E.64 R2, desc[UR8][R2.64] ;  /* 0x0000000802027981 */ /* 0x000ea2000c1e1b00 */
[----:B------:R-:W-:Y:S01]  /*3ad0*/  IADD3 R0, PT, PT, R0, 0x1, RZ ;  /* 0x0000000100007810 */ /* 0x000fe20007ffe0ff */
[----:B------:R-:W-:-:S03]  /*3ae0*/  VIADD R5, R5, 0x1 ;  /* 0x0000000105057836 */ /* 0x000fc60000000000 */
[----:B------:R-:W-:Y:S01]  /*3af0*/  ISETP.NE.AND P0, PT, R0, RZ, PT ;  /* 0x000000ff0000720c */ /* 0x000fe20003f05270 */
[----:B--2---:R-:W-:-:S12]  /*3b00*/  DMUL R6, R2, R6 ;  /* 0x0000000602067228 */ /* 0x004fd80000000000 */
[----:B------:R-:W-:Y:S05]  /*3b10*/  @P0 BRA `(.L_x_51) ;  /* 0xfffffffc00e40947 */ /* 0x000fea000383ffff */
.L_x_1:
[----:B------:R-:W0:Y:S02]  /*3b20*/  LDCU UR4, c[0x0][0x398] ;  /* 0x00007300ff0477ac */ /* 0x000e240008000800 */
[----:B0-----:R-:W-:-:S09]  /*3b30*/  UISETP.NE.AND UP0, UPT, UR4, 0x3, UPT ;  /* 0x000000030400788c */ /* 0x001fd2000bf05270 */
[----:B------:R-:W-:Y:S05]  /*3b40*/  BRA.U UP0, `(.L_x_52) ;  /* 0x0000002500547547 */ /* 0x000fea000b800000 */
[----:B------:R-:W0:Y:S01]  /*3b50*/  S2R R0, SR_TID.X ;  /* 0x0000000000007919 */ /* 0x000e220000002100 */
[----:B------:R-:W1:Y:S01]  /*3b60*/  S2UR UR5, SR_CgaCtaId ;  /* 0x00000000000579c3 */ /* 0x000e620000008800 */
[----:B------:R-:W-:Y:S01]  /*3b70*/  UMOV UR4, 0x400 ;  /* 0x0000040000047882 */ /* 0x000fe20000000000 */
[----:B------:R-:W-:Y:S06]  /*3b80*/  BSSY.RECONVERGENT B1, `(.L_x_53) ;  /* 0x000024f000017945 */ /* 0x000fec0003800200 */
[----:B------:R-:W-:Y:S01]  /*3b90*/  BAR.SYNC.DEFER_BLOCKING 0x0 ;  /* 0x0000000000007b1d */ /* 0x000fe20000010000 */
[----:B-1----:R-:W-:Y:S01]  /*3ba0*/  ULEA UR4, UR5, UR4, 0x18 ;  /* 0x0000000405047291 */ /* 0x002fe2000f8ec0ff */
[----:B0-----:R-:W-:-:S05]  /*3bb0*/  ISETP.NE.AND P0, PT, R0, RZ, PT ;  /* 0x000000ff0000720c */ /* 0x001fca0003f05270 */
[----:B------:R-:W-:-:S05]  /*3bc0*/  LEA R3, R0, UR4, 0x3 ;  /* 0x0000000400037c11 */ /* 0x000fca000f8e18ff */
[----:B------:R0:W-:Y:S01]  /*3bd0*/  STS.64 [R3], R6 ;  /* 0x0000000603007388 */ /* 0x0001e20000000a00 */
[----:B------:R-:W-:Y:S06]  /*3be0*/  BAR.SYNC.DEFER_BLOCKING 0x0 ;  /* 0x0000000000007b1d */ /* 0x000fec0000010000 */
[----:B------:R-:W-:Y:S05]  /*3bf0*/  @P0 BRA `(.L_x_54) ;  /* 0x00000024001c0947 */ /* 0x000fea0003800000 */
[----:B------:R-:W1:Y:S01]  /*3c00*/  LDC R0, c[0x0][0x390] ;  /* 0x0000e400ff007b82 */ /* 0x000e620000000800 */
[----:B------:R-:W-:-:S07]  /*3c10*/  CS2R R24, SRZ ;  /* 0x0000000000187805 */ /* 0x000fce000001ff00 */
[----:B------:R-:W2:Y:S01]  /*3c20*/  LDC R5, c[0x0][0x360] ;  /* 0x0000d800ff057b82 */ /* 0x000ea20000000800 */
[----:B-1----:R-:W-:-:S13]  /*3c30*/  ISETP.GT.AND P0, PT, R0, 0x2, PT ;  /* 0x000000020000780c */ /* 0x002fda0003f04270 */
[----:B--2---:R-:W-:Y:S05]  /*3c40*/  @P0 BRA `(.L_x_55) ;  /* 0x0000000400c80947 */ /* 0x004fea0003800000 */
[----:B------:R-:W-:-:S04]  /*3c50*/  IADD3 R0, PT, PT, R0, -0x1, RZ ;  /* 0xffffffff00007810 */ /* 0x000fc80007ffe0ff */
[----:B------:R-:W-:-:S05]  /*3c60*/  VIMNMX.U32 R0, PT, PT, R0, 0x2, PT ;  /* 0x0000000200007848 */ /* 0x000fca0003fe0000 */
[----:B------:R-:W-:-:S04]  /*3c70*/  IMAD.SHL.U32 R0, R0, 0x4, RZ ;  /* 0x0000000400007824 */ /* 0x000fc800078e00ff */
[----:B------:R-:W0:Y:S02]  /*3c80*/  LDC R2, c[0x2][R0+0x18] ;  /* 0x0080060000027b82 */ /* 0x000e240000000800 */
[----:B0-----:R-:W-:-:S04]  /*3c90*/  SHF.R.S32.HI R3, RZ, 0x1f, R2 ;  /* 0x0000001fff037819 */ /* 0x001fc80000011402 */
.L_x_202:
[----:B------:R-:W-:Y:S05]  /*3ca0*/  BRX R2 -0x3cb0                                                      (*"BRANCH_TARGETS .L_x_203,.L_x_204,.L_x_58"*) ;  /* 0xffffffc002d47949 */ /* 0x000fea000383ffff */
.L_x_204:
[C---:B------:R-:W-:Y:S01]  /*3cb0*/  ISETP.GE.U32.AND P0, PT, R5.reuse, 0x8, PT ;  /* 0x000000080500780c */ /* 0x040fe20003f06070 */
[----:B------:R-:W-:Y:S01]  /*3cc0*/  HFMA2 R0, -RZ, RZ, 0, 0 ;  /* 0x00000000ff007431 */ /* 0x000fe200000001ff */
[----:B------:R-:W-:Y:S02]  /*3cd0*/  LOP3.LUT R3, R5, 0x7, RZ, 0xc0, !PT ;  /* 0x0000000705037812 */ /* 0x000fe400078ec0ff */
[----:B------:R-:W-:Y:S02]  /*3ce0*/  CS2R R24, SRZ ;  /* 0x0000000000187805 */ /* 0x000fe4000001ff00 */
[----:B------:R-:W-:-:S07]  /*3cf0*/  ISETP.NE.AND P1, PT, R3, RZ, PT ;  /* 0x000000ff0300720c */ /* 0x000fce0003f25270 */
[----:B------:R-:W-:Y:S06]  /*3d00*/  @!P0 BRA `(.L_x_56) ;  /* 0x0000000000548947 */ /* 0x000fec0003800000 */
[C---:B------:R-:W-:Y:S02]  /*3d10*/  LOP3.LUT R2, R5.reuse, 0xfffffff8, RZ, 0xc0, !PT ;  /* 0xfffffff805027812 */ /* 0x040fe400078ec0ff */
[----:B------:R-:W-:Y:S02]  /*3d20*/  CS2R R24, SRZ ;  /* 0x0000000000187805 */ /* 0x000fe4000001ff00 */
[----:B------:R-:W-:Y:S01]  /*3d30*/  LOP3.LUT R0, R5, 0x7f8, RZ, 0xc0, !PT ;  /* 0x000007f805007812 */ /* 0x000fe200078ec0ff */
[----:B------:R-:W-:Y:S01]  /*3d40*/  UIADD3 UR5, UPT, UPT, UR4, 0x20, URZ ;  /* 0x0000002004057890 */ /* 0x000fe2000fffe0ff */
[----:B------:R-:W-:-:S11]  /*3d50*/  IMAD.MOV R2, RZ, RZ, -R2 ;  /* 0x000000ffff027224 */ /* 0x000fd600078e0a02 */
.L_x_57:
[----:B------:R-:W0:Y:S01]  /*3d60*/  LDS.128 R16, [UR5+-0x20] ;  /* 0xffffe005ff107984 */ /* 0x000e220008000c00 */
[----:B------:R-:W-:-:S03]  /*3d70*/  IADD3 R2, PT, PT, R2, 0x8, RZ ;  /* 0x0000000802027810 */ /* 0x000fc60007ffe0ff */
[----:B------:R-:W1:Y:S01]  /*3d80*/  LDS.128 R12, [UR5+-0x10] ;  /* 0xfffff005ff0c7984 */ /* 0x000e620008000c00 */
[----:B------:R-:W-:-:S03]  /*3d90*/  ISETP.NE.AND P0, PT, R2, RZ, PT ;  /* 0x000000ff0200720c */ /* 0x000fc60003f05270 */
[----:B------:R-:W2:Y:S01]  /*3da0*/  LDS.128 R8, [UR5] ;  /* 0x00000005ff087984 */ /* 0x000ea20008000c00 */
[----:B0-----:R-:W-:-:S08]  /*3db0*/  DADD R16, -R16, R24 ;  /* 0x0000000010107229 */ /* 0x001fd00000000118 */
[----:B------:R-:W-:Y:S02]  /*3dc0*/  DADD R6, -R18, R16 ;  /* 0x0000000012067229 */ /* 0x000fe40000000110 */
[----:B------:R-:W0:Y:S01]  /*3dd0*/  LDS.128 R16, [UR5+0x10] ;  /* 0x00001005ff107984 */ /* 0x000e220008000c00 */
[----:B------:R-:W-:-:S05]  /*3de0*/  UIADD3 UR5, UPT, UPT, UR5, 0x40, URZ ;  /* 0x0000004005057890 */ /* 0x000fca000fffe0ff */
[----:B-1----:R-:W-:-:S08]  /*3df0*/  DADD R6, R6, -R12 ;  /* 0x0000000006067229 */ /* 0x002fd0000000080c */
[----:B------:R-:W-:-:S08]  /*3e00*/  DADD R6, -R14, R6 ;  /* 0x000000000e067229 */ /* 0x000fd00000000106 */
[----:B--2---:R-:W-:-:S08]  /*3e10*/  DADD R6, R6, -R8 ;  /* 0x0000000006067229 */ /* 0x004fd00000000808 */
[----:B------:R-:W-:-:S08]  /*3e20*/  DADD R6, -R10, R6 ;  /* 0x000000000a067229 */ /* 0x000fd00000000106 */
[----:B0-----:R-:W-:-:S08]  /*3e30*/  DADD R6, R6, -R16 ;  /* 0x0000000006067229 */ /* 0x001fd00000000810 */
[----:B------:R-:W-:Y:S01]  /*3e40*/  DADD R24, -R18, R6 ;  /* 0x0000000012187229 */ /* 0x000fe20000000106 */
[----:B------:R-:W-:Y:S10]  /*3e50*/  @P0 BRA `(.L_x_57) ;  /* 0xfffffffc00c00947 */ /* 0x000ff4000383ffff */
.L_x_56:
[----:B------:R-:W-:Y:S05]  /*3e60*/  @!P1 BRA `(.L_x_58) ;  /* 0x0000002000789947 */ /* 0x000fea0003800000 */
[----:B------:R-:W-:Y:S02]  /*3e70*/  ISETP.GE.U32.AND P0, PT, R3, 0x4, PT ;  /* 0x000000040300780c */ /* 0x000fe40003f06070 */
[----:B------:R-:W-:-:S04]  /*3e80*/  LOP3.LUT R4, R5, 0x3, RZ, 0xc0, !PT ;  /* 0x0000000305047812 */ /* 0x000fc800078ec0ff */
[----:B------:R-:W-:-:S07]  /*3e90*/  ISETP.NE.AND P1, PT, R4, RZ, PT ;  /* 0x000000ff0400720c */ /* 0x000fce0003f25270 */
[----:B------:R-:W-:Y:S06]  /*3ea0*/  @!P0 BRA `(.L_x_59) ;  /* 0x0000000000208947 */ /* 0x000fec0003800000 */
[C---:B------:R-:W-:Y:S01]  /*3eb0*/  LEA R2, R0.reuse, UR4, 0x3 ;  /* 0x0000000400027c11 */ /* 0x040fe2000f8e18ff */
[----:B------:R-:W-:-:S04]  /*3ec0*/  VIADD R0, R0, 0x4 ;  /* 0x0000000400007836 */ /* 0x000fc80000000000 */
[----:B------:R-:W0:Y:S04]  /*3ed0*/  LDS.128 R12, [R2] ;  /* 0x00000000020c7984 */ /* 0x000e280000000c00 */
[----:B------:R-:W1:Y:S01]  /*3ee0*/  LDS.128 R8, [R2+0x10] ;  /* 0x0000100002087984 */ /* 0x000e620000000c00 */
[----:B0-----:R-:W-:-:S08]  /*3ef0*/  DADD R12, R24, -R12 ;  /* 0x00000000180c7229 */ /* 0x001fd0000000080c */
[----:B------:R-:W-:-:S08]  /*3f00*/  DADD R12, R12, -R14 ;  /* 0x000000000c0c7229 */ /* 0x000fd0000000080e */
[----:B-1----:R-:W-:-:S08]  /*3f10*/  DADD R8, R12, -R8 ;  /* 0x000000000c087229 */ /* 0x002fd00000000808 */
[----:B------:R-:W-:-:S11]  /*3f20*/  DADD R24, R8, -R10 ;  /* 0x0000000008187229 */ /* 0x000fd6000000080a */
.L_x_59:
[----:B------:R-:W-:Y:S05]  /*3f30*/  @!P1 BRA `(.L_x_58) ;  /* 0x0000002000449947 */ /* 0x000fea0003800000 */
[----:B------:R-:W-:Y:S02]  /*3f40*/  ISETP.NE.AND P0, PT, R4, 0x1, PT ;  /* 0x000000010400780c */ /* 0x000fe40003f05270 */
[----:B------:R-:W-:-:S04]  /*3f50*/  LOP3.LUT R5, R5, 0x1, RZ, 0xc0, !PT ;  /* 0x0000000105057812 */ /* 0x000fc800078ec0ff */
[----:B------:R-:W-:-:S07]  /*3f60*/  ISETP.NE.U32.AND P1, PT, R5, 0x1, PT ;  /* 0x000000010500780c */ /* 0x000fce0003f25070 */
[C---:B------:R-:W-:Y:S02]  /*3f70*/  @P0 LEA R10, R0.reuse, UR4, 0x3 ;  /* 0x00000004000a0c11 */ /* 0x040fe4000f8e18ff */
[----:B------:R-:W-:-:S04]  /*3f80*/  @P0 IADD3 R0, PT, PT, R0, 0x2, RZ ;  /* 0x0000000200000810 */ /* 0x000fc80007ffe0ff */
[----:B------:R-:W0:Y:S02]  /*3f90*/  @P0 LDS.128 R8, [R10] ;  /* 0x000000000a080984 */ /* 0x000e240000000c00 */
[----:B0-----:R-:W-:-:S08]  /*3fa0*/  @P0 DADD R8, R24, -R8 ;  /* 0x0000000018080229 */ /* 0x001fd00000000808 */
[----:B------:R-:W-:Y:S01]  /*3fb0*/  @P0 DADD R24, R8, -R10 ;  /* 0x0000000008180229 */ /* 0x000fe2000000080a */
[----:B------:R-:W-:Y:S10]  /*3fc0*/  @P1 BRA `(.L_x_58) ;  /* 0x0000002000201947 */ /* 0x000ff40003800000 */
[----:B------:R-:W-:-:S06]  /*3fd0*/  LEA R2, R0, UR4, 0x3 ;  /* 0x0000000400027c11 */ /* 0x000fcc000f8e18ff */
[----:B------:R-:W0:Y:S02]  /*3fe0*/  LDS.64 R2, [R2] ;  /* 0x0000000002027984 */ /* 0x000e240000000a00 */
[----:B0-----:R-:W-:Y:S01]  /*3ff0*/  DADD R24, R24, -R2 ;  /* 0x0000000018187229 */ /* 0x001fe20000000802 */
[----:B------:R-:W-:Y:S10]  /*4000*/  BRA `(.L_x_58) ;  /* 0x0000002000107947 */ /* 0x000ff40003800000 */
.L_x_203:
[C---:B------:R-:W-:Y:S01]  /*4010*/  ISETP.GE.U32.AND P0, PT, R5.reuse, 0x8, PT ;  /* 0x000000080500780c */ /* 0x040fe20003f06070 */
[----:B------:R-:W-:Y:S01]  /*4020*/  IMAD.MOV.U32 R0, RZ, RZ, RZ ;  /* 0x000000ffff007224 */ /* 0x000fe200078e00ff */
        /* <DEDUP_REMOVED lines=8> */
[----:B------:R-:W-:-:S11]  /*40b0*/  IADD3 R2, PT, PT, -R2, RZ, RZ ;  /* 0x000000ff02027210 */ /* 0x000fd60007ffe1ff */
.L_x_61:
[----:B------:R-:W0:Y:S01]  /*40c0*/  LDS.128 R16, [UR5+-0x20] ;  /* 0xffffe005ff107984 */ /* 0x000e220008000c00 */
[----:B------:R-:W-:-:S03]  /*40d0*/  VIADD R2, R2, 0x8 ;  /* 0x0000000802027836 */ /* 0x000fc60000000000 */
[----:B------:R-:W1:Y:S02]  /*40e0*/  LDS.128 R12, [UR5+-0x10] ;  /* 0xfffff005ff0c7984 */ /* 0x000e640008000c00 */
[----:B------:R-:W-:Y:S02]  /*40f0*/  ISETP.NE.AND P0, PT, R2, RZ, PT ;  /* 0x000000ff0200720c */ /* 0x000fe40003f05270 */
[----:B------:R-:W2:Y:S01]  /*4100*/  LDS.128 R8, [UR5] ;  /* 0x00000005ff087984 */ /* 0x000ea20008000c00 */
[----:B0-----:R-:W-:-:S08]  /*4110*/  DADD R16, R16, R24 ;  /* 0x0000000010107229 */ /* 0x001fd00000000018 */
[----:B------:R-:W-:Y:S02]  /*4120*/  DADD R6, R18, R16 ;  /* 0x0000000012067229 */ /* 0x000fe40000000010 */
[----:B------:R-:W0:Y:S01]  /*4130*/  LDS.128 R16, [UR5+0x10] ;  /* 0x00001005ff107984 */ /* 0x000e220008000c00 */
[----:B------:R-:W-:-:S05]  /*4140*/  UIADD3 UR5, UPT, UPT, UR5, 0x40, URZ ;  /* 0x0000004005057890 */ /* 0x000fca000fffe0ff */
[----:B-1----:R-:W-:-:S08]  /*4150*/  DADD R6, R6, R12 ;  /* 0x0000000006067229 */ /* 0x002fd0000000000c */
[----:B------:R-:W-:-:S08]  /*4160*/  DADD R6, R14, R6 ;  /* 0x000000000e067229 */ /* 0x000fd00000000006 */
[----:B--2---:R-:W-:-:S08]  /*4170*/  DADD R6, R6, R8 ;  /* 0x0000000006067229 */ /* 0x004fd00000000008 */
[----:B------:R-:W-:-:S08]  /*4180*/  DADD R6, R10, R6 ;  /* 0x000000000a067229 */ /* 0x000fd00000000006 */
[----:B0-----:R-:W-:-:S08]  /*4190*/  DADD R6, R6, R16 ;  /* 0x0000000006067229 */ /* 0x001fd00000000010 */
[----:B------:R-:W-:Y:S01]  /*41a0*/  DADD R24, R18, R6 ;  /* 0x0000000012187229 */ /* 0x000fe20000000006 */
[----:B------:R-:W-:Y:S10]  /*41b0*/  @P0 BRA `(.L_x_61) ;  /* 0xfffffffc00c00947 */ /* 0x000ff4000383ffff */
.L_x_60:
[----:B------:R-:W-:Y:S05]  /*41c0*/  @!P1 BRA `(.L_x_58) ;  /* 0x0000001c00a09947 */ /* 0x000fea0003800000 */
[----:B------:R-:W-:Y:S02]  /*41d0*/  ISETP.GE.U32.AND P0, PT, R3, 0x4, PT ;  /* 0x000000040300780c */ /* 0x000fe40003f06070 */
[----:B------:R-:W-:-:S04]  /*41e0*/  LOP3.LUT R4, R5, 0x3, RZ, 0xc0, !PT ;  /* 0x0000000305047812 */ /* 0x000fc800078ec0ff */
[----:B------:R-:W-:-:S07]  /*41f0*/  ISETP.NE.AND P1, PT, R4, RZ, PT ;  /* 0x000000ff0400720c */ /* 0x000fce0003f25270 */
[----:B------:R-:W-:Y:S06]  /*4200*/  @!P0 BRA `(.L_x_62) ;  /* 0x0000000000208947 */ /* 0x000fec0003800000 */
[C---:B------:R-:W-:Y:S02]  /*4210*/  LEA R2, R0.reuse, UR4, 0x3 ;  /* 0x0000000400027c11 */ /* 0x040fe4000f8e18ff */
[----:B------:R-:W-:-:S03]  /*4220*/  IADD3 R0, PT, PT, R0, 0x4, RZ ;  /* 0x0000000400007810 */ /* 0x000fc60007ffe0ff */
[----:B------:R-:W0:Y:S04]  /*4230*/  LDS.128 R12, [R2] ;  /* 0x00000000020c7984 */ /* 0x000e280000000c00 */
[----:B------:R-:W1:Y:S01]  /*4240*/  LDS.128 R8, [R2+0x10] ;  /* 0x0000100002087984 */ /* 0x000e620000000c00 */
[----:B0-----:R-:W-:-:S08]  /*4250*/  DADD R12, R24, R12 ;  /* 0x00000000180c7229 */ /* 0x001fd0000000000c */
[----:B------:R-:W-:-:S08]  /*4260*/  DADD R12, R12, R14 ;  /* 0x000000000c0c7229 */ /* 0x000fd0000000000e */
[----:B-1----:R-:W-:-:S08]  /*4270*/  DADD R8, R12, R8 ;  /* 0x000000000c087229 */ /* 0x002fd00000000008 */
[----:B------:R-:W-:-:S11]  /*4280*/  DADD R24, R8, R10 ;  /* 0x0000000008187229 */ /* 0x000fd6000000000a */
.L_x_62:
[----:B------:R-:W-:Y:S05]  /*4290*/  @!P1 BRA `(.L_x_58) ;  /* 0x0000001c006c9947 */ /* 0x000fea0003800000 */
[----:B------:R-:W-:Y:S02]  /*42a0*/  ISETP.NE.AND P0, PT, R4, 0x1, PT ;  /* 0x000000010400780c */ /* 0x000fe40003f05270 */
[----:B------:R-:W-:-:S04]  /*42b0*/  LOP3.LUT R5, R5, 0x1, RZ, 0xc0, !PT ;  /* 0x0000000105057812 */ /* 0x000fc800078ec0ff */
[----:B------:R-:W-:-:S07]  /*42c0*/  ISETP.NE.U32.AND P1, PT, R5, 0x1, PT ;  /* 0x000000010500780c */ /* 0x000fce0003f25070 */
[C---:B------:R-:W-:Y:S01]  /*42d0*/  @P0 LEA R10, R0.reuse, UR4, 0x3 ;  /* 0x00000004000a0c11 */ /* 0x040fe2000f8e18ff */
[----:B------:R-:W-:-:S05]  /*42e0*/  @P0 VIADD R0, R0, 0x2 ;  /* 0x0000000200000836 */ /* 0x000fca0000000000 */
[----:B------:R-:W0:Y:S02]  /*42f0*/  @P0 LDS.128 R8, [R10] ;  /* 0x000000000a080984 */ /* 0x000e240000000c00 */
[----:B0-----:R-:W-:-:S08]  /*4300*/  @P0 DADD R8, R24, R8 ;  /* 0x0000000018080229 */ /* 0x001fd00000000008 */
[----:B------:R-:W-:Y:S01]  /*4310*/  @P0 DADD R24, R8, R10 ;  /* 0x0000000008180229 */ /* 0x000fe2000000000a */
[----:B------:R-:W-:Y:S10]  /*4320*/  @P1 BRA `(.L_x_58) ;  /* 0x0000001c00481947 */ /* 0x000ff40003800000 */
[----:B------:R-:W-:-:S06]  /*4330*/  LEA R2, R0, UR4, 0x3 ;  /* 0x0000000400027c11 */ /* 0x000fcc000f8e18ff */
[----:B------:R-:W0:Y:S02]  /*4340*/  LDS.64 R2, [R2] ;  /* 0x0000000002027984 */ /* 0x000e240000000a00 */
[----:B0-----:R-:W-:Y:S01]  /*4350*/  DADD R24, R24, R2 ;  /* 0x0000000018187229 */ /* 0x001fe20000000002 */
[----:B------:R-:W-:Y:S10]  /*4360*/  BRA `(.L_x_58) ;  /* 0x0000001c00387947 */ /* 0x000ff40003800000 */
.L_x_55:
[----:B0-----:R-:W-:-:S04]  /*4370*/  MOV R3, 0xfffffffd ;  /* 0xfffffffd00037802 */ /* 0x001fc80000000f00 */
[----:B------:R-:W-:-:S05]  /*4380*/  VIADDMNMX.U32 R3, R0, R3, 0x2, PT ;  /* 0x0000000200037446 */ /* 0x000fca0003800003 */
[----:B------:R-:W-:-:S04]  /*4390*/  IMAD.SHL.U32 R0, R3, 0x4, RZ ;  /* 0x0000000403007824 */ /* 0x000fc800078e00ff */
[----:B------:R-:W0:Y:S02]  /*43a0*/  LDC R2, c[0x2][R0+0x3c] ;  /* 0x00800f0000027b82 */ /* 0x000e240000000800 */
[----:B0-----:R-:W-:-:S04]  /*43b0*/  SHF.R.S32.HI R3, RZ, 0x1f, R2 ;  /* 0x0000001fff037819 */ /* 0x001fc80000011402 */
.L_x_206:
[----:B------:R-:W-:Y:S05]  /*43c0*/  BRX R2 -0x43d0                                                      (*"BRANCH_TARGETS .L_x_207,.L_x_208,.L_x_58"*) ;  /* 0xffffffbc020c7949 */ /* 0x000fea000383ffff */
.L_x_208:
[C---:B------:R-:W-:Y:S01]  /*43d0*/  ISETP.GE.U32.AND P0, PT, R5.reuse, 0x8, PT ;  /* 0x000000080500780c */ /* 0x040fe20003f06070 */
[----:B------:R-:W-:Y:S01]  /*43e0*/  HFMA2 R3, -RZ, RZ, 0, 0 ;  /* 0x00000000ff037431 */ /* 0x000fe200000001ff */
[----:B------:R-:W-:Y:S02]  /*43f0*/  LOP3.LUT R4, R5, 0x7, RZ, 0xc0, !PT ;  /* 0x0000000705047812 */ /* 0x000fe400078ec0ff */
[----:B------:R-:W-:-:S09]  /*4400*/  CS2R R24, SRZ ;  /* 0x0000000000187805 */ /* 0x000fd2000001ff00 */
[----:B------:R-:W-:Y:S05]  /*4410*/  @!P0 BRA `(.L_x_63) ;  /* 0x0000000c00388947 */ /* 0x000fea0003800000 */
[----:B------:R-:W-:Y:S01]  /*4420*/  UIADD3 UR5, UPT, UPT, UR4, 0x20, URZ ;  /* 0x0000002004057890 */ /* 0x000fe2000fffe0ff */
[C---:B------:R-:W-:Y:S02]  /*4430*/  LOP3.LUT R2, R5.reuse, 0xfffffff8, RZ, 0xc0, !PT ;  /* 0xfffffff805027812 */ /* 0x040fe400078ec0ff */
[----:B------:R-:W-:Y:S02]  /*4440*/  CS2R R24, SRZ ;  /* 0x0000000000187805 */ /* 0x000fe4000001ff00 */
[----:B------:R-:W-:Y:S01]  /*4450*/  LOP3.LUT R3, R5, 0x7f8, RZ, 0xc0, !PT ;  /* 0x000007f805037812 */ /* 0x000fe200078ec0ff */
[----:B------:R-:W-:Y:S01]  /*4460*/  IMAD.MOV R2, RZ, RZ, -R2 ;  /* 0x000000ffff027224 */ /* 0x000fe200078e0a02 */
[----:B------:R-:W-:-:S07]  /*4470*/  MOV R0, UR5 ;  /* 0x0000000500007c02 */ /* 0x000fce0008000f00 */
.L_x_80:
[----:B------:R-:W0:Y:S01]  /*4480*/  LDS.128 R8, [R0+-0x20] ;  /* 0xffffe00000087984 */ /* 0x000e220000000c00 */
[----:B------:R-:W-:Y:S01]  /*4490*/  UMOV UR6, 0xe1796495 ;  /* 0xe179649500067882 */ /* 0x000fe20000000000 */
[----:B------:R-:W-:Y:S01]  /*44a0*/  UMOV UR7, 0x3da5fd7f ;  /* 0x3da5fd7f00077882 */ /* 0x000fe20000000000 */
[----:B------:R-:W-:Y:S01]  /*44b0*/  IMAD.MOV.U32 R6, RZ, RZ, 0x1 ;  /* 0x00000001ff067424 */ /* 0x000fe200078e00ff */
[----:B------:R-:W-:Y:S01]  /*44c0*/  FSETP.GEU.AND P2, PT, |R25|, 6.5827683646048100446e-37, PT ;  /* 0x036000001900780b */ /* 0x000fe20003f4e200 */
[----:B------:R-:W-:Y:S01]  /*44d0*/  BSSY.RECONVERGENT B2, `(.L_x_64) ;  /* 0x0000013000027945 */ /* 0x000fe20003800200 */
[----:B------:R-:W-:-:S04]  /*44e0*/  IADD3 R2, PT, PT, R2, 0x8, RZ ;  /* 0x0000000802027810 */ /* 0x000fc80007ffe0ff */
[----:B------:R-:W-:Y:S01]  /*44f0*/  ISETP.NE.AND P1, PT, R2, RZ, PT ;  /* 0x000000ff0200720c */ /* 0x000fe20003f25270 */
[----:B0-----:R-:W-:-:S06]  /*4500*/  DADD R8, R8, UR6 ;  /* 0x0000000608087e29 */ /* 0x001fcc0008000000 */
        /* <DEDUP_REMOVED lines=15> */
.L_x_65:
[----:B------:R-:W-:Y:S05]  /*4600*/  BSYNC.RECONVERGENT B2 ;  /* 0x0000000000027941 */ /* 0x000fea0003800200 */
.L_x_64:
[----:B------:R-:W-:Y:S01]  /*4610*/  UMOV UR6, 0xe1796495 ;  /* 0xe179649500067882 */ /* 0x000fe20000000000 */
[----:B------:R-:W-:Y:S01]  /*4620*/  UMOV UR7, 0x3da5fd7f ;  /* 0x3da5fd7f00077882 */ /* 0x000fe20000000000 */
[----:B------:R-:W-:Y:S01]  /*4630*/  MOV R6, 0x1 ;  /* 0x0000000100067802 */ /* 0x000fe20000000f00 */
[----:B------:R-:W-:Y:S01]  /*4640*/  DADD R8, R10, UR6 ;  /* 0x000000060a087e29 */ /* 0x000fe20008000000 */
[----:B------:R-:W-:Y:S01]  /*4650*/  FSETP.GEU.AND P2, PT, |R29|, 6.5827683646048100446e-37, PT ;  /* 0x036000001d00780b */ /* 0x000fe20003f4e200 */
[----:B------:R-:W-:Y:S04]  /*4660*/  BSSY.RECONVERGENT B2, `(.L_x_66) ;  /* 0x0000014000027945 */ /* 0x000fe80003800200 */
        /* <DEDUP_REMOVED lines=19> */
.L_x_67:
[----:B------:R-:W-:Y:S05]  /*47a0*/  BSYNC.RECONVERGENT B2 ;  /* 0x0000000000027941 */ /* 0x000fea0003800200 */
.L_x_66:
[----:B------:R-:W0:Y:S01]  /*47b0*/  LDS.128 R8, [R0+-0x10] ;  /* 0xfffff00000087984 */ /* 0x000e220000000c00 */
[----:B------:R-:W-:Y:S01]  /*47c0*/  UMOV UR6, 0xe1796495 ;  /* 0xe179649500067882 */ /* 0x000fe20000000000 */
[----:B------:R-:W-:Y:S01]  /*47d0*/  UMOV UR7, 0x3da5fd7f ;  /* 0x3da5fd7f00077882 */ /* 0x000fe20000000000 */
[----:B------:R-:W-:Y:S01]  /*47e0*/  MOV R6, 0x1 ;  /* 0x0000000100067802 */ /* 0x000fe20000000f00 */
[----:B------:R-:W-:Y:S01]  /*47f0*/  BSSY.RECONVERGENT B2, `(.L_x_68) ;  /* 0x0000012000027945 */ /* 0x000fe20003800200 */
[----:B------:R-:W-:Y:S01]  /*4800*/  FSETP.GEU.AND P2, PT, |R25|, 6.5827683646048100446e-37, PT ;  /* 0x036000001900780b */ /* 0x000fe20003f4e200 */
        /* <DEDUP_REMOVED lines=16> */
.L_x_69:
[----:B------:R-:W-:Y:S05]  /*4910*/  BSYNC.RECONVERGENT B2 ;  /* 0x0000000000027941 */ /* 0x000fea0003800200 */
.L_x_68:
        /* <DEDUP_REMOVED lines=25> */
.L_x_71:
[----:B------:R-:W-:Y:S05]  /*4ab0*/  BSYNC.RECONVERGENT B2 ;  /* 0x0000000000027941 */ /* 0x000fea0003800200 */
.L_x_70:
[----:B------:R-:W0:Y:S01]  /*4ac0*/  LDS.128 R8, [R0] ;  /* 0x0000000000087984 */ /* 0x000e220000000c00 */
        /* <DEDUP_REMOVED lines=21> */
.L_x_73:
[----:B------:R-:W-:Y:S05]  /*4c20*/  BSYNC.RECONVERGENT B2 ;  /* 0x0000000000027941 */ /* 0x000fea0003800200 */
.L_x_72:
        /* <DEDUP_REMOVED lines=25> */
.L_x_75:
[----:B------:R-:W-:Y:S05]  /*4dc0*/  BSYNC.RECONVERGENT B2 ;  /* 0x0000000000027941 */ /* 0x000fea0003800200 */
.L_x_74:
[----:B------:R-:W0:Y:S01]  /*4dd0*/  LDS.128 R8, [R0+0x10] ;  /* 0x0000100000087984 */ /* 0x000e220000000c00 */
        /* <DEDUP_REMOVED lines=21> */
.L_x_77:
[----:B------:R-:W-:Y:S05]  /*4f30*/  BSYNC.RECONVERGENT B2 ;  /* 0x0000000000027941 */ /* 0x000fea0003800200 */
.L_x_76:
        /* <DEDUP_REMOVED lines=25> */
.L_x_79:
[----:B------:R-:W-:Y:S05]  /*50d0*/  BSYNC.RECONVERGENT B2 ;  /* 0x0000000000027941 */ /* 0x000fea0003800200 */
.L_x_78:
[----:B------:R-:W-:Y:S01]  /*50e0*/  IADD3 R0, PT, PT, R0, 0x40, RZ ;  /* 0x0000004000007810 */ /* 0x000fe20007ffe0ff */
[----:B------:R-:W-:Y:S06]  /*50f0*/  @P1 BRA `(.L_x_80) ;  /* 0xfffffff000e01947 */ /* 0x000fec000383ffff */
.L_x_63:
[----:B------:R-:W-:-:S13]  /*5100*/  ISETP.NE.AND P0, PT, R4, RZ, PT ;  /* 0x000000ff0400720c */ /* 0x000fda0003f05270 */
[----:B------:R-:W-:Y:S05]  /*5110*/  @!P0 BRA `(.L_x_58) ;  /* 0x0000000c00cc8947 */ /* 0x000fea0003800000 */
[----:B------:R-:W-:Y:S02]  /*5120*/  ISETP.GE.U32.AND P0, PT, R4, 0x4, PT ;  /* 0x000000040400780c */ /* 0x000fe40003f06070 */
[----:B------:R-:W-:-:S11]  /*5130*/  LOP3.LUT R0, R5, 0x3, RZ, 0xc0, !PT ;  /* 0x0000000305007812 */ /* 0x000fd600078ec0ff */
[----:B------:R-:W-:Y:S05]  /*5140*/  @!P0 BRA `(.L_x_81) ;  /* 0x0000000400988947 */ /* 0x000fea0003800000 */
[----:B------:R-:W-:Y:S01]  /*5150*/  LEA R2, R3, UR4, 0x3 ;  /* 0x0000000403027c11 */ /* 0x000fe2000f8e18ff */
[----:B------:R-:W-:Y:S01]  /*5160*/  UMOV UR6, 0xe1796495 ;  /* 0xe179649500067882 */ /* 0x000fe20000000000 */
[----:B------:R-:W-:Y:S01]  /*5170*/  UMOV UR7, 0x3da5fd7f ;  /* 0x3da5fd7f00077882 */ /* 0x000fe20000000000 */
[----:B------:R-:W-:Y:S01]  /*5180*/  IMAD.MOV.U32 R6, RZ, RZ, 0x1 ;  /* 0x00000001ff067424 */ /* 0x000fe200078e00ff */
[----:B------:R-:W-:Y:S01]  /*5190*/  FSETP.GEU.AND P1, PT, |R25|, 6.5827683646048100446e-37, PT ;  /* 0x036000001900780b */ /* 0x000fe20003f2e200 */
[----:B------:R-:W0:Y:S01]  /*51a0*/  LDS.64 R8, [R2] ;  /* 0x0000000002087984 */ /* 0x000e220000000a00 */
[----:B------:R-:W-:Y:S01]  /*51b0*/  BSSY.RECONVERGENT B2, `(.L_x_82) ;  /* 0x0000011000027945 */ /* 0x000fe20003800200 */
        /* <DEDUP_REMOVED lines=16> */
.L_x_83:
[----:B------:R-:W-:Y:S05]  /*52c0*/  BSYNC.RECONVERGENT B2 ;  /* 0x0000000000027941 */ /* 0x000fea0003800200 */
.L_x_82:
[----:B------:R-:W0:Y:S01]  /*52d0*/  LDS.64 R8, [R2+0x8] ;  /* 0x0000080002087984 */ /* 0x000e220000000a00 */
[----:B------:R-:W-:Y:S01]  /*52e0*/  UMOV UR6, 0xe1796495 ;  /* 0xe179649500067882 */ /* 0x000fe20000000000 */
[----:B------:R-:W-:Y:S01]  /*52f0*/  UMOV UR7, 0x3da5fd7f ;  /* 0x3da5fd7f00077882 */ /* 0x000fe20000000000 */
[----:B------:R-:W-:Y:S01]  /*5300*/  IMAD.MOV.U32 R6, RZ, RZ, 0x1 ;  /* 0x00000001ff067424 */ /* 0x000fe200078e00ff */
[----:B------:R-:W-:Y:S01]  /*5310*/  FSETP.GEU.AND P1, PT, |R29|, 6.5827683646048100446e-37, PT ;  /* 0x036000001d00780b */ /* 0x000fe20003f2e200 */
        /* <DEDUP_REMOVED lines=21> */
.L_x_85:
[----:B------:R-:W-:Y:S05]  /*5470*/  BSYNC.RECONVERGENT B2 ;  /* 0x0000000000027941 */ /* 0x000fea0003800200 */
.L_x_84:
        /* <DEDUP_REMOVED lines=22> */
.L_x_87:
[----:B------:R-:W-:Y:S05]  /*55e0*/  BSYNC.RECONVERGENT B2 ;  /* 0x0000000000027941 */ /* 0x000fea0003800200 */
.L_x_86:
        /* <DEDUP_REMOVED lines=26> */
.L_x_89:
[----:B------:R-:W-:Y:S05]  /*5790*/  BSYNC.RECONVERGENT B2 ;  /* 0x0000000000027941 */ /* 0x000fea0003800200 */
.L_x_88:
[----:B------:R-:W-:-:S07]  /*57a0*/  VIADD R3, R3, 0x4 ;  /* 0x0000000403037836 */ /* 0x000fce0000000000 */
.L_x_81:
[----:B------:R-:W-:-:S13]  /*57b0*/  ISETP.NE.AND P0, PT, R0, RZ, PT ;  /* 0x000000ff0000720c */ /* 0x000fda0003f05270 */
[----:B------:R-:W-:Y:S05]  /*57c0*/  @!P0 BRA `(.L_x_58) ;  /* 0x0000000800208947 */ /* 0x000fea0003800000 */
[----:B------:R-:W-:-:S13]  /*57d0*/  ISETP.NE.AND P0, PT, R0, 0x1, PT ;  /* 0x000000010000780c */ /* 0x000fda0003f05270 */
[----:B------:R-:W-:Y:S05]  /*57e0*/  @!P0 BRA `(.L_x_90) ;  /* 0x0000000000d08947 */ /* 0x000fea0003800000 */
[----:B------:R-:W-:Y:S01]  /*57f0*/  LEA R0, R3, UR4, 0x3 ;  /* 0x0000000403007c11 */ /* 0x000fe2000f8e18ff */
[----:B------:R-:W-:Y:S01]  /*5800*/  UMOV UR6, 0xe1796495 ;  /* 0xe179649500067882 */ /* 0x000fe20000000000 */
[----:B------:R-:W-:Y:S01]  /*5810*/  UMOV UR7, 0x3da5fd7f ;  /* 0x3da5fd7f00077882 */ /* 0x000fe20000000000 */
[----:B------:R-:W-:Y:S01]  /*5820*/  MOV R6, 0x1 ;  /* 0x0000000100067802 */ /* 0x000fe20000000f00 */
[----:B------:R-:W-:Y:S01]  /*5830*/  BSSY.RECONVERGENT B2, `(.L_x_91) ;  /* 0x0000013000027945 */ /* 0x000fe20003800200 */
[----:B------:R-:W0:Y:S01]  /*5840*/  LDS.64 R8, [R0] ;  /* 0x0000000000087984 */ /* 0x000e220000000a00 */
        /* <DEDUP_REMOVED lines=17> */
.L_x_92:
[----:B------:R-:W-:Y:S05]  /*5960*/  BSYNC.RECONVERGENT B2 ;  /* 0x0000000000027941 */ /* 0x000fea0003800200 */
.L_x_91:
[----:B------:R-:W0:Y:S01]  /*5970*/  LDS.64 R8, [R0+0x8] ;  /* 0x0000080000087984 */ /* 0x000e220000000a00 */
        /* <DEDUP_REMOVED lines=25> */
.L_x_94:
[----:B------:R-:W-:Y:S05]  /*5b10*/  BSYNC.RECONVERGENT B2 ;  /* 0x0000000000027941 */ /* 0x000fea0003800200 */
.L_x_93:
[----:B------:R-:W-:-:S07]  /*5b20*/  IADD3 R3, PT, PT, R3, 0x2, RZ ;  /* 0x0000000203037810 */ /* 0x000fce0007ffe0ff */
.L_x_90:
[----:B------:R-:W-:-:S04]  /*5b30*/  LOP3.LUT R5, R5, 0x1, RZ, 0xc0, !PT ;  /* 0x0000000105057812 */ /* 0x000fc800078ec0ff */
[----:B------:R-:W-:-:S13]  /*5b40*/  ISETP.NE.U32.AND P0, PT, R5, 0x1, PT ;  /* 0x000000010500780c */ /* 0x000fda0003f05070 */
[----:B------:R-:W-:Y:S05]  /*5b50*/  @P0 BRA `(.L_x_58) ;  /* 0x00000004003c0947 */ /* 0x000fea0003800000 */
        /* <DEDUP_REMOVED lines=23> */
.L_x_96:
[----:B------:R-:W-:Y:S05]  /*5cd0*/  BSYNC.RECONVERGENT B2 ;  /* 0x0000000000027941 */ /* 0x000fea0003800200 */
.L_x_95:
[----:B------:R-:W-:Y:S01]  /*5ce0*/  IMAD.MOV.U32 R24, RZ, RZ, R28 ;  /* 0x000000ffff187224 */ /* 0x000fe200078e001c */
[----:B------:R-:W-:Y:S01]  /*5cf0*/  MOV R25, R29 ;  /* 0x0000001d00197202 */ /* 0x000fe20000000f00 */
[----:B------:R-:W-:Y:S06]  /*5d00*/  BRA `(.L_x_58) ;  /* 0x0000000000d07947 */ /* 0x000fec0003800000 */
.L_x_207:
        /* <DEDUP_REMOVED lines=11> */
.L_x_98:
[----:B------:R-:W0:Y:S01]  /*5dc0*/  LDS.128 R16, [UR5+-0x20] ;  /* 0xffffe005ff107984 */ /* 0x000e220008000c00 */
[----:B------:R-:W-:-:S03]  /*5dd0*/  VIADD R2, R2, 0x8 ;  /* 0x0000000802027836 */ /* 0x000fc60000000000 */
[----:B------:R-:W1:Y:S02]  /*5de0*/  LDS.128 R12, [UR5+-0x10] ;  /* 0xfffff005ff0c7984 */ /* 0x000e640008000c00 */
[----:B------:R-:W-:Y:S02]  /*5df0*/  ISETP.NE.AND P0, PT, R2, RZ, PT ;  /* 0x000000ff0200720c */ /* 0x000fe40003f05270 */
[----:B------:R-:W2:Y:S01]  /*5e00*/  LDS.128 R8, [UR5] ;  /* 0x00000005ff087984 */ /* 0x000ea20008000c00 */
[----:B0-----:R-:W-:-:S08]  /*5e10*/  DMUL R16, R16, R24 ;  /* 0x0000001810107228 */ /* 0x001fd00000000000 */
[----:B------:R-:W-:Y:S02]  /*5e20*/  DMUL R6, R18, R16 ;  /* 0x0000001012067228 */ /* 0x000fe40000000000 */
[----:B------:R-:W0:Y:S01]  /*5e30*/  LDS.128 R16, [UR5+0x10] ;  /* 0x00001005ff107984 */ /* 0x000e220008000c00 */
[----:B------:R-:W-:-:S05]  /*5e40*/  UIADD3 UR5, UPT, UPT, UR5, 0x40, URZ ;  /* 0x0000004005057890 */ /* 0x000fca000fffe0ff */
[----:B-1----:R-:W-:-:S08]  /*5e50*/  DMUL R6, R6, R12 ;  /* 0x0000000c06067228 */ /* 0x002fd00000000000 */
[----:B------:R-:W-:-:S08]  /*5e60*/  DMUL R6, R14, R6 ;  /* 0x000000060e067228 */ /* 0x000fd00000000000 */
[----:B--2---:R-:W-:-:S08]  /*5e70*/  DMUL R6, R6, R8 ;  /* 0x0000000806067228 */ /* 0x004fd00000000000 */
[----:B------:R-:W-:-:S08]  /*5e80*/  DMUL R6, R10, R6 ;  /* 0x000000060a067228 */ /* 0x000fd00000000000 */
[----:B0-----:R-:W-:-:S08]  /*5e90*/  DMUL R6, R6, R16 ;  /* 0x0000001006067228 */ /* 0x001fd00000000000 */
[----:B------:R-:W-:Y:S01]  /*5ea0*/  DMUL R24, R18, R6 ;  /* 0x0000000612187228 */ /* 0x000fe20000000000 */
[----:B------:R-:W-:Y:S10]  /*5eb0*/  @P0 BRA `(.L_x_98) ;  /* 0xfffffffc00c00947 */ /* 0x000ff4000383ffff */
.L_x_97:
        /* <DEDUP_REMOVED lines=9> */
[----:B0-----:R-:W-:-:S08]  /*5f50*/  DMUL R12, R24, R12 ;  /* 0x0000000c180c7228 */ /* 0x001fd00000000000 */
[----:B------:R-:W-:-:S08]  /*5f60*/  DMUL R12, R12, R14 ;  /* 0x0000000e0c0c7228 */ /* 0x000fd00000000000 */
[----:B-1----:R-:W-:-:S08]  /*5f70*/  DMUL R8, R12, R8 ;  /* 0x000000080c087228 */ /* 0x002fd00000000000 */
[----:B------:R-:W-:-:S11]  /*5f80*/  DMUL R24, R8, R10 ;  /* 0x0000000a08187228 */ /* 0x000fd60000000000 */
.L_x_99:
[----:B------:R-:W-:Y:S05]  /*5f90*/  @!P1 BRA `(.L_x_58) ;  /* 0x00000000002c9947 */ /* 0x000fea0003800000 */
[----:B------:R-:W-:Y:S02]  /*5fa0*/  ISETP.NE.AND P0, PT, R4, 0x1, PT ;  /* 0x000000010400780c */ /* 0x000fe40003f05270 */
[----:B------:R-:W-:-:S04]  /*5fb0*/  LOP3.LUT R5, R5, 0x1, RZ, 0xc0, !PT ;  /* 0x0000000105057812 */ /* 0x000fc800078ec0ff */
[----:B------:R-:W-:-:S07]  /*5fc0*/  ISETP.NE.U32.AND P1, PT, R5, 0x1, PT ;  /* 0x000000010500780c */ /* 0x000fce0003f25070 */
[C---:B------:R-:W-:Y:S01]  /*5fd0*/  @P0 LEA R6, R0.reuse, UR4, 0x3 ;  /* 0x0000000400060c11 */ /* 0x040fe2000f8e18ff */
[----:B------:R-:W-:-:S05]  /*5fe0*/  @P0 VIADD R0, R0, 0x2 ;  /* 0x0000000200000836 */ /* 0x000fca0000000000 */
[----:B------:R-:W0:Y:S01]  /*5ff0*/  @P0 LDS.128 R4, [R6] ;  /* 0x0000000006040984 */ /* 0x000e220000000c00 */
[----:B------:R-:W-:-:S06]  /*6000*/  @!P1 LEA R2, R0, UR4, 0x3 ;  /* 0x0000000400029c11 */ /* 0x000fcc000f8e18ff */
[----:B------:R-:W1:Y:S01]  /*6010*/  @!P1 LDS.64 R2, [R2] ;  /* 0x0000000002029984 */ /* 0x000e620000000a00 */
[----:B0-----:R-:W-:-:S08]  /*6020*/  @P0 DMUL R4, R24, R4 ;  /* 0x0000000418040228 */ /* 0x001fd00000000000 */
[----:B------:R-:W-:-:S08]  /*6030*/  @P0 DMUL R24, R4, R6 ;  /* 0x0000000604180228 */ /* 0x000fd00000000000 */
[----:B-1----:R-:W-:-:S11]  /*6040*/  @!P1 DMUL R24, R24, R2 ;  /* 0x0000000218189228 */ /* 0x002fd60000000000 */
.L_x_58:
[----:B------:R-:W0:Y:S02]  /*6050*/  LDC.64 R2, c[0x0][0x388] ;  /* 0x0000e200ff027b82 */ /* 0x000e240000000a00 */
[----:B0-----:R1:W-:Y:S02]  /*6060*/  STG.E.64 desc[UR8][R2.64], R24 ;  /* 0x0000001802007986 */ /* 0x0013e4000c101b08 */
.L_x_54:
[----:B------:R-:W-:Y:S05]  /*6070*/  BSYNC.RECONVERGENT B1 ;  /* 0x0000000000017941 */ /* 0x000fea0003800200 */
.L_x_53:
[----:B------:R-:W-:Y:S06]  /*6080*/  BAR.SYNC.DEFER_BLOCKING 0x0 ;  /* 0x0000000000007b1d */ /* 0x000fec0000010000 */
[----:B------:R-:W-:Y:S05]  /*6090*/  EXIT ;  /* 0x000000000000794d */ /* 0x000fea0003800000 */
.L_x_52:
[----:B------:R-:W0:Y:S01]  /*60a0*/  S2R R5, SR_TID.X ;  /* 0x0000000000057919 */ /* 0x000e220000002100 */
[----:B------:R-:W0:Y:S02]  /*60b0*/  LDC.64 R2, c[0x0][0x388] ;  /* 0x0000e200ff027b82 */ /* 0x000e240000000a00 */
[----:B0-----:R-:W-:-:S05]  /*60c0*/  IMAD.WIDE.U32 R2, R5, 0x8, R2 ;  /* 0x0000000805027825 */ /* 0x001fca00078e0002 */
[----:B------:R-:W-:Y:S01]  /*60d0*/  STG.E.64 desc[UR8][R2.64], R6 ;  /* 0x0000000602007986 */ /* 0x000fe2000c101b08 */
[----:B------:R-:W-:Y:S05]  /*60e0*/  EXIT ;  /* 0x000000000000794d */ /* 0x000fea0003800000 */
.L_x_0:
[----:B------:R-:W0:Y:S02]  /*60f0*/  LDCU UR5, c[0x0][0x394] ;  /* 0x00007280ff0577ac */ /* 0x000e240008000800 */
[----:B0-----:R-:W-:-:S09]  /*6100*/  UISETP.GE.AND UP0, UPT, UR5, 0x1, UPT ;  /* 0x000000010500788c */ /* 0x001fd2000bf06270 */
[----:B------:R-:W-:Y:S05]  /*6110*/  BRA.U !UP0, `(.L_x_100) ;  /* 0x0000003d08ac7547 */ /* 0x000fea000b800000 */
[----:B------:R-:W0:Y:S01]  /*6120*/  LDC R2, c[0x0][0x390] ;  /* 0x0000e400ff027b82 */ /* 0x000e220000000800 */
[----:B------:R-:W1:Y:S07]  /*6130*/  S2R R3, SR_TID.X ;  /* 0x0000000000037919 */ /* 0x000e6e0000002100 */
[----:B------:R-:W2:Y:S01]  /*6140*/  LDC R0, c[0x0][0x360] ;  /* 0x0000d800ff007b82 */ /* 0x000ea20000000800 */
[----:B0-----:R-:W-:-:S13]  /*6150*/  ISETP.GT.AND P0, PT, R2, 0x2, PT ;  /* 0x000000020200780c */ /* 0x001fda0003f04270 */
[----:B-12---:R-:W-:Y:S05]  /*6160*/  @P0 BRA `(.L_x_101) ;  /* 0x0000001400840947 */ /* 0x006fea0003800000 */
[----:B------:R-:W-:Y:S01]  /*6170*/  IADD3 R2, PT, PT, R2, -0x1, RZ ;  /* 0xffffffff02027810 */ /* 0x000fe20007ffe0ff */
[----:B------:R-:W-:-:S03]  /*6180*/  UIADD3 UR4, UPT, UPT, UR5, -0x1, URZ ;  /* 0xffffffff05047890 */ /* 0x000fc6000fffe0ff */
[----:B------:R-:W-:-:S05]  /*6190*/  VIMNMX.U32 R2, PT, PT, R2, 0x2, PT ;  /* 0x0000000202027848 */ /* 0x000fca0003fe0000 */
[----:B------:R-:W-:-:S04]  /*61a0*/  IMAD.SHL.U32 R2, R2, 0x4, RZ ;  /* 0x0000000402027824 */ /* 0x000fc800078e00ff */
[----:B------:R-:W0:Y:S02]  /*61b0*/  LDC R4, c[0x2][R2+0x24] ;  /* 0x0080090002047b82 */ /* 0x000e240000000800 */
[----:B0-----:R-:W-:-:S04]  /*61c0*/  SHF.R.S32.HI R5, RZ, 0x1f, R4 ;  /* 0x0000001fff057819 */ /* 0x001fc80000011404 */
.L_x_210:
[----:B------:R-:W-:Y:S05]  /*61d0*/  BRX R4 -0x61e0                                                      (*"BRANCH_TARGETS .L_x_211,.L_x_212,.L_x_100"*) ;  /* 0xffffff9c04887949 */ /* 0x000fea000383ffff */
.L_x_212:
[----:B------:R-:W-:Y:S01]  /*61e0*/  UISETP.GE.U32.AND UP1, UPT, UR4, 0xf, UPT ;  /* 0x0000000f0400788c */ /* 0x000fe2000bf26070 */
[----:B------:R-:W-:Y:S01]  /*61f0*/  CS2R R6, SRZ ;  /* 0x0000000000067805 */ /* 0x000fe2000001ff00 */
[----:B------:R-:W-:Y:S01]  /*6200*/  ULOP3.LUT UR7, UR5, 0xf, URZ, 0xc0, !UPT ;  /* 0x0000000f05077892 */ /* 0x000fe2000f8ec0ff */
[----:B------:R-:W-:-:S03]  /*6210*/  UMOV UR4, URZ ;  /* 0x000000ff00047c82 */ /* 0x000fc60008000000 */
[----:B------:R-:W-:-:S03]  /*6220*/  UISETP.NE.AND UP0, UPT, UR7, URZ, UPT ;  /* 0x000000ff0700728c */ /* 0x000fc6000bf05270 */
[----:B------:R-:W-:Y:S08]  /*6230*/  BRA.U !UP1, `(.L_x_102) ;  /* 0x00000005095c7547 */ /* 0x000ff0000b800000 */
[----:B------:R-:W-:Y:S01]  /*6240*/  ULOP3.LUT UR4, UR5, 0x7ffffff0, URZ, 0xc0, !UPT ;  /* 0x7ffffff005047892 */ /* 0x000fe2000f8ec0ff */
[----:B------:R-:W-:Y:S01]  /*6250*/  IADD3 R4, PT, PT, R3, R0, RZ ;  /* 0x0000000003047210 */ /* 0x000fe20007ffe0ff */
[C-C-:B------:R-:W-:Y:S01]  /*6260*/  IMAD R5, R0.reuse, 0x2, R3.reuse ;  /* 0x0000000200057824 */ /* 0x140fe200078e0203 */
[CC--:B------:R-:W-:Y:S01]  /*6270*/  LEA R9, R0.reuse, R3.reuse, 0x2 ;  /* 0x0000000300097211 */ /* 0x0c0fe200078e10ff */
[C-C-:B------:R-:W-:Y:S01]  /*6280*/  IMAD R8, R0.reuse, 0x3, R3.reuse ;  /* 0x0000000300087824 */ /* 0x140fe200078e0203 */
[----:B------:R-:W-:Y:S01]  /*6290*/  MOV R2, R3 ;  /* 0x0000000300027202 */ /* 0x000fe20000000f00 */
[C-C-:B------:R-:W-:Y:S01]  /*62a0*/  IMAD R10, R0.reuse, 0x5, R3.reuse ;  /* 0x00000005000a7824 */ /* 0x140fe200078e0203 */
[----:B------:R-:W-:Y:S01]  /*62b0*/  CS2R R6, SRZ ;  /* 0x0000000000067805 */ /* 0x000fe2000001ff00 */
[C-C-:B------:R-:W-:Y:S01]  /*62c0*/  IMAD R11, R0.reuse, 0x6, R3.reuse ;  /* 0x00000006000b7824 */ /* 0x140fe200078e0203 */
[----:B------:R-:W-:Y:S01]  /*62d0*/  UIADD3 UR6, UPT, UPT, -UR4, URZ, URZ ;  /* 0x000000ff04067290 */ /* 0x000fe2000fffe1ff */
[----:B------:R-:W-:-:S02]  /*62e0*/  IMAD R12, R0, 0x7, R3 ;  /* 0x00000007000c7824 */ /* 0x000fc400078e0203 */
[C-C-:B------:R-:W-:Y:S02]  /*62f0*/  IMAD R13, R0.reuse, 0x8, R3.reuse ;  /* 0x00000008000d7824 */ /* 0x140fe400078e0203 */
[C-C-:B------:R-:W-:Y:S02]  /*6300*/  IMAD R20, R0.reuse, 0x9, R3.reuse ;  /* 0x0000000900147824 */ /* 0x140fe400078e0203 */
[C-C-:B------:R-:W-:Y:S02]  /*6310*/  IMAD R21, R0.reuse, 0xa, R3.reuse ;  /* 0x0000000a00157824 */ /* 0x140fe400078e0203 */
[C-C-:B------:R-:W-:Y:S02]  /*6320*/  IMAD R22, R0.reuse, 0xb, R3.reuse ;  /* 0x0000000b00167824 */ /* 0x140fe400078e0203 */
[C-C-:B------:R-:W-:Y:S02]  /*6330*/  IMAD R23, R0.reuse, 0xc, R3.reuse ;  /* 0x0000000c00177824 */ /* 0x140fe400078e0203 */
[----:B------:R-:W-:-:S02]  /*6340*/  IMAD R24, R0, 0xd, R3 ;  /* 0x0000000d00187824 */ /* 0x000fc400078e0203 */
[C-C-:B------:R-:W-:Y:S02]  /*6350*/  IMAD R25, R0.reuse, 0xe, R3.reuse ;  /* 0x0000000e00197824 */ /* 0x140fe400078e0203 */
[----:B------:R-:W-:-:S07]  /*6360*/  IMAD R26, R0, 0xf, R3 ;  /* 0x0000000f001a7824 */ /* 0x000fce00078e0203 */
.L_x_103:
[----:B------:R-:W0:Y:S02]  /*6370*/  LDC.64 R14, c[0x0][0x380] ;  /* 0x0000e000ff0e7b82 */ /* 0x000e240000000a00 */
[----:B0-----:R-:W-:-:S06]  /*6380*/  IMAD.WIDE.U32 R16, R2, 0x8, R14 ;  /* 0x0000000802107825 */ /* 0x001fcc00078e000e */
[----:B------:R-:W2:Y:S01]  /*6390*/  LDG.E.64 R16, desc[UR8][R16.64] ;  /* 0x0000000810107981 */ /* 0x000ea2000c1e1b00 */
[----:B------:R-:W-:Y:S01]  /*63a0*/  IMAD.WIDE.U32 R18, R4, 0x8, R14 ;  /* 0x0000000804127825 */ /* 0x000fe200078e000e */
[----:B--2---:R-:W-:-:S04]  /*63b0*/  DADD R16, -R16, R6 ;  /* 0x0000000010107229 */ /* 0x004fc80000000106 */
[----:B------:R0:W2:Y:S02]  /*63c0*/  LDG.E.64 R6, desc[UR8][R18.64] ;  /* 0x0000000812067981 */ /* 0x0000a4000c1e1b00 */
[----:B0-----:R-:W-:-:S06]  /*63d0*/  IMAD.WIDE.U32 R18, R5, 0x8, R14 ;  /* 0x0000000805127825 */ /* 0x001fcc00078e000e */
[----:B------:R-:W3:Y:S01]  /*63e0*/  LDG.E.64 R18, desc[UR8][R18.64] ;  /* 0x0000000812127981 */ /* 0x000ee2000c1e1b00 */
[----:B--2---:R-:W-:Y:S01]  /*63f0*/  DADD R16, R16, -R6 ;  /* 0x0000000010107229 */ /* 0x004fe20000000806 */
[----:B------:R-:W-:-:S06]  /*6400*/  IMAD.WIDE.U32 R6, R8, 0x8, R14 ;  /* 0x0000000808067825 */ /* 0x000fcc00078e000e */
[----:B------:R-:W2:Y:S01]  /*6410*/  LDG.E.64 R6, desc[UR8][R6.64] ;  /* 0x0000000806067981 */ /* 0x000ea2000c1e1b00 */
[----:B---3--:R-:W-:Y:S01]  /*6420*/  DADD R18, R16, -R18 ;  /* 0x0000000010127229 */ /* 0x008fe20000000812 */
[----:B------:R-:W-:-:S06]  /*6430*/  IMAD.WIDE.U32 R16, R9, 0x8, R14 ;  /* 0x0000000809107825 */ /* 0x000fcc00078e000e */
        /* <DEDUP_REMOVED lines=29> */
[----:B------:R-:W-:-:S04]  /*6610*/  IMAD.WIDE.U32 R18, R25, 0x8, R14 ;  /* 0x0000000819127825 */ /* 0x000fc800078e000e */
[----:B------:R-:W-:Y:S02]  /*6620*/  IMAD.WIDE.U32 R14, R26, 0x8, R14 ;  /* 0x000000081a0e7825 */ /* 0x000fe400078e000e */
[----:B------:R-:W3:Y:S04]  /*6630*/  LDG.E.64 R18, desc[UR8][R18.64] ;  /* 0x0000000812127981 */ /* 0x000ee8000c1e1b00 */
[----:B------:R-:W4:Y:S01]  /*6640*/  LDG.E.64 R14, desc[UR8][R14.64] ;  /* 0x000000080e0e7981 */ /* 0x000f22000c1e1b00 */
[----:B------:R-:W-:-:S04]  /*6650*/  UIADD3 UR6, UPT, UPT, UR6, 0x10, URZ ;  /* 0x0000001006067890 */ /* 0x000fc8000fffe0ff */
[----:B------:R-:W-:Y:S01]  /*6660*/  UISETP.NE.AND UP1, UPT, UR6, URZ, UPT ;  /* 0x000000ff0600728c */ /* 0x000fe2000bf25270 */
[C---:B------:R-:W-:Y:S01]  /*6670*/  IMAD R2, R0.reuse, 0x10, R2 ;  /* 0x0000001000027824 */ /* 0x040fe200078e0202 */
[C---:B------:R-:W-:Y:S01]  /*6680*/  LEA R4, R0.reuse, R4, 0x4 ;  /* 0x0000000400047211 */ /* 0x040fe200078e20ff */
        /* <DEDUP_REMOVED lines=13> */
[----:B------:R-:W-:Y:S01]  /*6760*/  LEA R26, R0, R26, 0x4 ;  /* 0x0000001a001a7211 */ /* 0x000fe200078e20ff */
[----:B--2---:R-:W-:-:S08]  /*6770*/  DADD R6, R6, -R16 ;  /* 0x0000000006067229 */ /* 0x004fd00000000810 */
[----:B---3--:R-:W-:-:S08]  /*6780*/  DADD R6, R6, -R18 ;  /* 0x0000000006067229 */ /* 0x008fd00000000812 */
[----:B----4-:R-:W-:Y:S01]  /*6790*/  DADD R6, R6, -R14 ;  /* 0x0000000006067229 */ /* 0x010fe2000000080e */
[----:B------:R-:W-:Y:S10]  /*67a0*/  BRA.U UP1, `(.L_x_103) ;  /* 0xfffffff901f07547 */ /* 0x000ff4000b83ffff */
.L_x_102:
[----:B------:R-:W-:Y:S05]  /*67b0*/  BRA.U !UP0, `(.L_x_100) ;  /* 0x0000003908047547 */ /* 0x000fea000b800000 */
[----:B------:R-:W-:Y:S02]  /*67c0*/  UISETP.GE.U32.AND UP0, UPT, UR7, 0x8, UPT ;  /* 0x000000080700788c */ /* 0x000fe4000bf06070 */
[----:B------:R-:W-:-:S04]  /*67d0*/  ULOP3.LUT UR6, UR5, 0x7, URZ, 0xc0, !UPT ;  /* 0x0000000705067892 */ /* 0x000fc8000f8ec0ff */
[----:B------:R-:W-:-:S03]  /*67e0*/  UISETP.NE.AND UP1, UPT, UR6, URZ, UPT ;  /* 0x000000ff0600728c */ /* 0x000fc6000bf25270 */
[----:B------:R-:W-:Y:S08]  /*67f0*/  BRA.U !UP0, `(.L_x_104) ;  /* 0x0000000108887547 */ /* 0x000ff0000b800000 */
[----:B------:R-:W0:Y:S01]  /*6800*/  LDC.64 R16, c[0x0][0x380] ;  /* 0x0000e000ff107b82 */ /* 0x000e220000000a00 */
[----:B------:R-:W-:-:S04]  /*6810*/  IMAD R5, R0, UR4, R3 ;  /* 0x0000000400057c24 */ /* 0x000fc8000f8e0203 */
[----:B0-----:R-:W-:-:S04]  /*6820*/  IMAD.WIDE.U32 R14, R5, 0x8, R16 ;  /* 0x00000008050e7825 */ /* 0x001fc800078e0010 */
[----:B------:R-:W-:Y:S02]  /*6830*/  IMAD.IADD R5, R5, 0x1, R0 ;  /* 0x0000000105057824 */ /* 0x000fe400078e0200 */
[----:B------:R-:W2:Y:S02]  /*6840*/  LDG.E.64 R14, desc[UR8][R14.64] ;  /* 0x000000080e0e7981 */ /* 0x000ea4000c1e1b00 */
[C---:B------:R-:W-:Y:S01]  /*6850*/  IMAD.WIDE.U32 R18, R5.reuse, 0x8, R16 ;  /* 0x0000000805127825 */ /* 0x040fe200078e0010 */
[----:B------:R-:W-:-:S05]  /*6860*/  IADD3 R5, PT, PT, R5, R0, RZ ;  /* 0x0000000005057210 */ /* 0x000fca0007ffe0ff */
[----:B------:R-:W3:Y:S01]  /*6870*/  LDG.E.64 R18, desc[UR8][R18.64] ;  /* 0x0000000812127981 */ /* 0x000ee2000c1e1b00 */
[----:B------:R-:W-:-:S04]  /*6880*/  IMAD.WIDE.U32 R20, R5, 0x8, R16 ;  /* 0x0000000805147825 */ /* 0x000fc800078e0010 */
[----:B------:R-:W-:Y:S02]  /*6890*/  IMAD.IADD R5, R5, 0x1, R0 ;  /* 0x0000000105057824 */ /* 0x000fe400078e0200 */
[----:B------:R-:W4:Y:S02]  /*68a0*/  LDG.E.64 R20, desc[UR8][R20.64] ;  /* 0x0000000814147981 */ /* 0x000f24000c1e1b00 */
[C---:B------:R-:W-:Y:S01]  /*68b0*/  IMAD.WIDE.U32 R12, R5.reuse, 0x8, R16 ;  /* 0x00000008050c7825 */ /* 0x040fe200078e0010 */
[----:B------:R-:W-:-:S05]  /*68c0*/  IADD3 R5, PT, PT, R5, R0, RZ ;  /* 0x0000000005057210 */ /* 0x000fca0007ffe0ff */
[----:B------:R-:W5:Y:S01]  /*68d0*/  LDG.E.64 R12, desc[UR8][R12.64] ;  /* 0x000000080c0c7981 */ /* 0x000f62000c1e1b00 */
[----:B------:R-:W-:-:S04]  /*68e0*/  IMAD.WIDE.U32 R10, R5, 0x8, R16 ;  /* 0x00000008050a7825 */ /* 0x000fc800078e0010 */
[----:B------:R-:W-:Y:S02]  /*68f0*/  IMAD.IADD R5, R5, 0x1, R0 ;  /* 0x0000000105057824 */ /* 0x000fe400078e0200 */
[----:B------:R-:W5:Y:S02]  /*6900*/  LDG.E.64 R10, desc[UR8][R10.64] ;  /* 0x000000080a0a7981 */ /* 0x000f64000c1e1b00 */
[C---:B------:R-:W-:Y:S01]  /*6910*/  IMAD.WIDE.U32 R8, R5.reuse, 0x8, R16 ;  /* 0x0000000805087825 */ /* 0x040fe200078e0010 */
[----:B------:R-:W-:-:S05]  /*6920*/  IADD3 R23, PT, PT, R5, R0, RZ ;  /* 0x0000000005177210 */ /* 0x000fca0007ffe0ff */
[----:B------:R-:W5:Y:S01]  /*6930*/  LDG.E.64 R8, desc[UR8][R8.64] ;  /* 0x0000000808087981 */ /* 0x000f62000c1e1b00 */
[----:B------:R-:W-:-:S04]  /*6940*/  IMAD.WIDE.U32 R4, R23, 0x8, R16 ;  /* 0x0000000817047825 */ /* 0x000fc800078e0010 */
[----:B------:R-:W-:Y:S02]  /*6950*/  IMAD.IADD R23, R23, 0x1, R0 ;  /* 0x0000000117177824 */ /* 0x000fe400078e0200 */
[----:B------:R-:W5:Y:S02]  /*6960*/  LDG.E.64 R4, desc[UR8][R4.64] ;  /* 0x0000000804047981 */ /* 0x000f64000c1e1b00 */
[----:B------:R-:W-:-:S06]  /*6970*/  IMAD.WIDE.U32 R16, R23, 0x8, R16 ;  /* 0x0000000817107825 */ /* 0x000fcc00078e0010 */
[----:B------:R-:W5:Y:S01]  /*6980*/  LDG.E.64 R16, desc[UR8][R16.64] ;  /* 0x0000000810107981 */ /* 0x000f62000c1e1b00 */
[----:B------:R-:W-:Y:S01]  /*6990*/  UIADD3 UR4, UPT, UPT, UR4, 0x8, URZ ;  /* 0x0000000804047890 */ /* 0x000fe2000fffe0ff */
        /* <DEDUP_REMOVED lines=8> */
.L_x_104:
[----:B------:R-:W-:Y:S05]  /*6a20*/  BRA.U !UP1, `(.L_x_100) ;  /* 0x0000003509687547 */ /* 0x000fea000b800000 */
[----:B------:R-:W-:Y:S02]  /*6a30*/  UISETP.GE.U32.AND UP0, UPT, UR6, 0x4, UPT ;  /* 0x000000040600788c */ /* 0x000fe4000bf06070 */
[----:B------:R-:W-:-:S04]  /*6a40*/  ULOP3.LUT UR5, UR5, 0x3, URZ, 0xc0, !UPT ;  /* 0x0000000305057892 */ /* 0x000fc8000f8ec0ff */
[----:B------:R-:W-:-:S03]  /*6a50*/  UISETP.NE.AND UP1, UPT, UR5, URZ, UPT ;  /* 0x000000ff0500728c */ /* 0x000fc6000bf25270 */
[----:B------:R-:W-:Y:S08]  /*6a60*/  BRA.U !UP0, `(.L_x_105) ;  /* 0x0000000108487547 */ /* 0x000ff0000b800000 */
[----:B------:R-:W0:Y:S01]  /*6a70*/  LDC.64 R4, c[0x0][0x380] ;  /* 0x0000e000ff047b82 */ /* 0x000e220000000a00 */
[----:B------:R-:W-:-:S05]  /*6a80*/  IMAD R11, R0, UR4, R3 ;  /* 0x00000004000b7c24 */ /* 0x000fca000f8e0203 */
[----:B------:R-:W-:-:S05]  /*6a90*/  IADD3 R13, PT, PT, R11, R0, RZ ;  /* 0x000000000b0d7210 */ /* 0x000fca0007ffe0ff */
[----:B------:R-:W-:Y:S02]  /*6aa0*/  IMAD.IADD R15, R13, 0x1, R0 ;  /* 0x000000010d0f7824 */ /* 0x000fe400078e0200 */
[----:B0-----:R-:W-:-:S04]  /*6ab0*/  IMAD.WIDE.U32 R8, R11, 0x8, R4 ;  /* 0x000000080b087825 */ /* 0x001fc800078e0004 */
[--C-:B------:R-:W-:Y:S02]  /*6ac0*/  IMAD.WIDE.U32 R10, R13, 0x8, R4.reuse ;  /* 0x000000080d0a7825 */ /* 0x100fe400078e0004 */
[----:B------:R-:W2:Y:S02]  /*6ad0*/  LDG.E.64 R8, desc[UR8][R8.64] ;  /* 0x0000000808087981 */ /* 0x000ea4000c1e1b00 */
[C---:B------:R-:W-:Y:S02]  /*6ae0*/  IMAD.WIDE.U32 R12, R15.reuse, 0x8, R4 ;  /* 0x000000080f0c7825 */ /* 0x040fe400078e0004 */
[----:B------:R-:W3:Y:S01]  /*6af0*/  LDG.E.64 R10, desc[UR8][R10.64] ;  /* 0x000000080a0a7981 */ /* 0x000ee2000c1e1b00 */
[----:B------:R-:W-:-:S03]  /*6b00*/  IADD3 R15, PT, PT, R15, R0, RZ ;  /* 0x000000000f0f7210 */ /* 0x000fc60007ffe0ff */
[----:B------:R-:W4:Y:S02]  /*6b10*/  LDG.E.64 R12, desc[UR8][R12.64] ;  /* 0x000000080c0c7981 */ /* 0x000f24000c1e1b00 */
[----:B------:R-:W-:-:S06]  /*6b20*/  IMAD.WIDE.U32 R4, R15, 0x8, R4 ;  /* 0x000000080f047825 */ /* 0x000fcc00078e0004 */
[----:B------:R-:W5:Y:S01]  /*6b30*/  LDG.E.64 R4, desc[UR8][R4.64] ;  /* 0x0000000804047981 */ /* 0x000f62000c1e1b00 */
[----:B------:R-:W-:Y:S01]  /*6b40*/  UIADD3 UR4, UPT, UPT, UR4, 0x4, URZ ;  /* 0x0000000404047890 */ /* 0x000fe2000fffe0ff */
[----:B--2---:R-:W-:-:S08]  /*6b50*/  DADD R6, R6, -R8 ;  /* 0x0000000006067229 */ /* 0x004fd00000000808 */
[----:B---3--:R-:W-:-:S08]  /*6b60*/  DADD R6, R6, -R10 ;  /* 0x0000000006067229 */ /* 0x008fd0000000080a */
[----:B----4-:R-:W-:-:S08]  /*6b70*/  DADD R6, R6, -R12 ;  /* 0x0000000006067229 */ /* 0x010fd0000000080c */
[----:B-----5:R-:W-:-:S11]  /*6b80*/  DADD R6, R6, -R4 ;  /* 0x0000000006067229 */ /* 0x020fd60000000804 */
.L_x_105:
[----:B------:R-:W-:Y:S05]  /*6b90*/  BRA.U !UP1, `(.L_x_100) ;  /* 0x00000035090c7547 */ /* 0x000fea000b800000 */
[----:B------:R-:W0:Y:S01]  /*6ba0*/  LDC.64 R4, c[0x0][0x380] ;  /* 0x0000e000ff047b82 */ /* 0x000e220000000a00 */
[----:B------:R-:W-:-:S04]  /*6bb0*/  IMAD R9, R0, UR4, R3 ;  /* 0x0000000400097c24 */ /* 0x000fc8000f8e0203 */
[----:B0-----:R-:W-:-:S06]  /*6bc0*/  IMAD.WIDE.U32 R2, R9, 0x8, R4 ;  /* 0x0000000809027825 */ /* 0x001fcc00078e0004 */
[----:B------:R-:W2:Y:S01]  /*6bd0*/  LDG.E.64 R2, desc[UR8][R2.64] ;  /* 0x0000000802027981 */ /* 0x000ea2000c1e1b00 */
[----:B------:R-:W-:-:S04]  /*6be0*/  UIADD3 UR4, UPT, UPT, -UR5, 0x1, URZ ;  /* 0x0000000105047890 */ /* 0x000fc8000fffe1ff */
[----:B------:R-:W-:Y:S01]  /*6bf0*/  UISETP.NE.AND UP0, UPT, UR4, URZ, UPT ;  /* 0x000000ff0400728c */ /* 0x000fe2000bf05270 */
[----:B--2---:R-:W-:-:S08]  /*6c00*/  DADD R6, R6, -R2 ;  /* 0x0000000006067229 */ /* 0x004fd00000000802 */
[----:B------:R-:W-:Y:S05]  /*6c10*/  BRA.U !UP0, `(.L_x_100) ;  /* 0x0000003108ec7547 */ /* 0x000fea000b800000 */
[----:B------:R-:W-:-:S07]  /*6c20*/  IMAD.IADD R9, R9, 0x1, R0 ;  /* 0x0000000109097824 */ /* 0x000fce00078e0200 */
.L_x_106:
[----:B------:R-:W-:-:S06]  /*6c30*/  IMAD.WIDE.U32 R2, R9, 0x8, R4 ;  /* 0x0000000809027825 */ /* 0x000fcc00078e0004 */
[----:B------:R-:W2:Y:S01]  /*6c40*/  LDG.E.64 R2, desc[UR8][R2.64] ;  /* 0x0000000802027981 */ /* 0x000ea2000c1e1b00 */
[----:B------:R-:W-:Y:S01]  /*6c50*/  UIADD3 UR4, UPT, UPT, UR4, 0x1, URZ ;  /* 0x0000000104047890 */ /* 0x000fe2000fffe0ff */
[----:B------:R-:W-:-:S03]  /*6c60*/  IADD3 R9, PT, PT, R0, R9, RZ ;  /* 0x0000000900097210 */ /* 0x000fc60007ffe0ff */
[----:B------:R-:W-:Y:S01]  /*6c70*/  UISETP.NE.AND UP0, UPT, UR4, URZ, UPT ;  /* 0x000000ff0400728c */ /* 0x000fe2000bf05270 */
[----:B--2---:R-:W-:-:S08]  /*6c80*/  DADD R6, -R2, R6 ;  /* 0x0000000002067229 */ /* 0x004fd00000000106 */
[----:B------:R-:W-:Y:S05]  /*6c90*/  BRA.U UP0, `(.L_x_106) ;  /* 0xfffffffd00e47547 */ /* 0x000fea000b83ffff */
[----:B------:R-:W-:Y:S05]  /*6ca0*/  BRA `(.L_x_100) ;  /* 0x0000003000c87947 */ /* 0x000fea0003800000 */
.L_x_211:
[----:B------:R-:W-:Y:S01]  /*6cb0*/  UISETP.GE.U32.AND UP1, UPT, UR4, 0xf, UPT ;  /* 0x0000000f0400788c */ /* 0x000fe2000bf26070 */
[----:B------:R-:W-:Y:S01]  /*6cc0*/  CS2R R6, SRZ ;  /* 0x0000000000067805 */ /* 0x000fe2000001ff00 */
[----:B------:R-:W-:Y:S01]  /*6cd0*/  ULOP3.LUT UR7, UR5, 0xf, URZ, 0xc0, !UPT ;  /* 0x0000000f05077892 */ /* 0x000fe2000f8ec0ff */
[----:B------:R-:W-:-:S03]  /*6ce0*/  UMOV UR4, URZ ;  /* 0x000000ff00047c82 */ /* 0x000fc60008000000 */
[----:B------:R-:W-:-:S03]  /*6cf0*/  UISETP.NE.AND UP0, UPT, UR7, URZ, UPT ;  /* 0x000000ff0700728c */ /* 0x000fc6000bf05270 */
[----:B------:R-:W-:Y:S08]  /*6d00*/  BRA.U !UP1, `(.L_x_107) ;  /* 0x00000005095c7547 */ /* 0x000ff0000b800000 */
[----:B------:R-:W-:Y:S01]  /*6d10*/  ULOP3.LUT UR4, UR5, 0x7ffffff0, URZ, 0xc0, !UPT ;  /* 0x7ffffff005047892 */ /* 0x000fe2000f8ec0ff */
[----:B------:R-:W-:Y:S01]  /*6d20*/  IMAD.IADD R4, R3, 0x1, R0 ;  /* 0x0000000103047824 */ /* 0x000fe200078e0200 */
[CC--:B------:R-:W-:Y:S01]  /*6d30*/  LEA R5, R0.reuse, R3.reuse, 0x1 ;  /* 0x0000000300057211 */ /* 0x0c0fe200078e08ff */
[C-C-:B------:R-:W-:Y:S01]  /*6d40*/  IMAD R8, R0.reuse, 0x3, R3.reuse ;  /* 0x0000000300087824 */ /* 0x140fe200078e0203 */
[C---:B------:R-:W-:Y:S01]  /*6d50*/  LEA R13, R0.reuse, R3, 0x3 ;  /* 0x00000003000d7211 */ /* 0x040fe200078e18ff */
[C-C-:B------:R-:W-:Y:S01]  /*6d60*/  IMAD R9, R0.reuse, 0x4, R3.reuse ;  /* 0x0000000400097824 */ /* 0x140fe200078e0203 */
[----:B------:R-:W-:Y:S01]  /*6d70*/  CS2R R6, SRZ ;  /* 0x0000000000067805 */ /* 0x000fe2000001ff00 */
[C-C-:B------:R-:W-:Y:S01]  /*6d80*/  IMAD R10, R0.reuse, 0x5, R3.reuse ;  /* 0x00000005000a7824 */ /* 0x140fe200078e0203 */
[----:B------:R-:W-:Y:S01]  /*6d90*/  UIADD3 UR6, UPT, UPT, -UR4, URZ, URZ ;  /* 0x000000ff04067290 */ /* 0x000fe2000fffe1ff */
[C-C-:B------:R-:W-:Y:S02]  /*6da0*/  IMAD R11, R0.reuse, 0x6, R3.reuse ;  /* 0x00000006000b7824 */ /* 0x140fe400078e0203 */
[----:B------:R-:W-:-:S02]  /*6db0*/  IMAD R12, R0, 0x7, R3 ;  /* 0x00000007000c7824 */ /* 0x000fc400078e0203 */
[C-C-:B------:R-:W-:Y:S02]  /*6dc0*/  IMAD R20, R0.reuse, 0x9, R3.reuse ;  /* 0x0000000900147824 */ /* 0x140fe400078e0203 */
[C-C-:B------:R-:W-:Y:S02]  /*6dd0*/  IMAD R21, R0.reuse, 0xa, R3.reuse ;  /* 0x0000000a00157824 */ /* 0x140fe400078e0203 */
[C-C-:B------:R-:W-:Y:S02]  /*6de0*/  IMAD R22, R0.reuse, 0xb, R3.reuse ;  /* 0x0000000b00167824 */ /* 0x140fe400078e0203 */
[C-C-:B------:R-:W-:Y:S02]  /*6df0*/  IMAD R23, R0.reuse, 0xc, R3.reuse ;  /* 0x0000000c00177824 */ /* 0x140fe400078e0203 */
[C-C-:B------:R-:W-:Y:S02]  /*6e00*/  IMAD R24, R0.reuse, 0xd, R3.reuse ;  /* 0x0000000d00187824 */ /* 0x140fe400078e0203 */
[----:B------:R-:W-:-:S02]  /*6e10*/  IMAD R25, R0, 0xe, R3 ;  /* 0x0000000e00197824 */ /* 0x000fc400078e0203 */
[--C-:B------:R-:W-:Y:S02]  /*6e20*/  IMAD R26, R0, 0xf, R3.reuse ;  /* 0x0000000f001a7824 */ /* 0x100fe400078e0203 */
[----:B------:R-:W-:-:S07]  /*6e30*/  IMAD.MOV.U32 R2, RZ, RZ, R3 ;  /* 0x000000ffff027224 */ /* 0x000fce00078e0003 */
.L_x_108:
[----:B------:R-:W0:Y:S02]  /*6e40*/  LDC.64 R14, c[0x0][0x380] ;  /* 0x0000e000ff0e7b82 */ /* 0x000e240000000a00 */
[----:B0-----:R-:W-:-:S06]  /*6e50*/  IMAD.WIDE.U32 R16, R2, 0x8, R14 ;  /* 0x0000000802107825 */ /* 0x001fcc00078e000e */
[----:B------:R-:W2:Y:S01]  /*6e60*/  LDG.E.64 R16, desc[UR8][R16.64] ;  /* 0x0000000810107981 */ /* 0x000ea2000c1e1b00 */
[----:B------:R-:W-:Y:S01]  /*6e70*/  IMAD.WIDE.U32 R18, R4, 0x8, R14 ;  /* 0x0000000804127825 */ /* 0x000fe200078e000e */
[----:B--2---:R-:W-:-:S04]  /*6e80*/  DADD R16, R16, R6 ;  /* 0x0000000010107229 */ /* 0x004fc80000000006 */
[----:B------:R0:W2:Y:S02]  /*6e90*/  LDG.E.64 R6, desc[UR8][R18.64] ;  /* 0x0000000812067981 */ /* 0x0000a4000c1e1b00 */
[----:B0-----:R-:W-:-:S06]  /*6ea0*/  IMAD.WIDE.U32 R18, R5, 0x8, R14 ;  /* 0x0000000805127825 */ /* 0x001fcc00078e000e */
[----:B------:R-:W3:Y:S01]  /*6eb0*/  LDG.E.64 R18, desc[UR8][R18.64] ;  /* 0x0000000812127981 */ /* 0x000ee2000c1e1b00 */
[----:B--2---:R-:W-:Y:S01]  /*6ec0*/  DADD R16, R16, R6 ;  /* 0x0000000010107229 */ /* 0x004fe20000000006 */
[----:B------:R-:W-:-:S06]  /*6ed0*/  IMAD.WIDE.U32 R6, R8, 0x8, R14 ;  /* 0x0000000808067825 */ /* 0x000fcc00078e000e */
[----:B------:R-:W2:Y:S01]  /*6ee0*/  LDG.E.64 R6, desc[UR8][R6.64] ;  /* 0x0000000806067981 */ /* 0x000ea2000c1e1b00 */
[----:B---3--:R-:W-:Y:S01]  /*6ef0*/  DADD R18, R16, R18 ;  /* 0x0000000010127229 */ /* 0x008fe20000000012 */
[----:B------:R-:W-:-:S06]  /*6f00*/  IMAD.WIDE.U32 R16, R9, 0x8, R14 ;  /* 0x0000000809107825 */ /* 0x000fcc00078e000e */
        /* <DEDUP_REMOVED lines=29> */
[----:B------:R-:W-:-:S04]  /*70e0*/  IMAD.WIDE.U32 R18, R25, 0x8, R14 ;  /* 0x0000000819127825 */ /* 0x000fc800078e000e */
[----:B------:R-:W-:Y:S02]  /*70f0*/  IMAD.WIDE.U32 R14, R26, 0x8, R14 ;  /* 0x000000081a0e7825 */ /* 0x000fe400078e000e */
[----:B------:R-:W3:Y:S04]  /*7100*/  LDG.E.64 R18, desc[UR8][R18.64] ;  /* 0x0000000812127981 */ /* 0x000ee8000c1e1b00 */
[----:B------:R-:W4:Y:S01]  /*7110*/  LDG.E.64 R14, desc[UR8][R14.64] ;  /* 0x000000080e0e7981 */ /* 0x000f22000c1e1b00 */
[----:B------:R-:W-:-:S04]  /*7120*/  UIADD3 UR6, UPT, UPT, UR6, 0x10, URZ ;  /* 0x0000001006067890 */ /* 0x000fc8000fffe0ff */
[----:B------:R-:W-:Y:S01]  /*7130*/  UISETP.NE.AND UP1, UPT, UR6, URZ, UPT ;  /* 0x000000ff0600728c */ /* 0x000fe2000bf25270 */
        /* <DEDUP_REMOVED lines=15> */
[----:B------:R-:W-:Y:S01]  /*7230*/  IMAD R26, R0, 0x10, R26 ;  /* 0x00000010001a7824 */ /* 0x000fe200078e021a */
[----:B--2---:R-:W-:-:S08]  /*7240*/  DADD R6, R6, R16 ;  /* 0x0000000006067229 */ /* 0x004fd00000000010 */
[----:B---3--:R-:W-:-:S08]  /*7250*/  DADD R6, R6, R18 ;  /* 0x0000000006067229 */ /* 0x008fd00000000012 */
[----:B----4-:R-:W-:Y:S01]  /*7260*/  DADD R6, R6, R14 ;  /* 0x0000000006067229 */ /* 0x010fe2000000000e */
[----:B------:R-:W-:Y:S10]  /*7270*/  BRA.U UP1, `(.L_x_108) ;  /* 0xfffffff901f07547 */ /* 0x000ff4000b83ffff */
.L_x_107:
[----:B------:R-:W-:Y:S05]  /*7280*/  BRA.U !UP0, `(.L_x_100) ;  /* 0x0000002d08507547 */ /* 0x000fea000b800000 */
[----:B------:R-:W-:Y:S02]  /*7290*/  UISETP.GE.U32.AND UP0, UPT, UR7, 0x8, UPT ;  /* 0x000000080700788c */ /* 0x000fe4000bf06070 */
[----:B------:R-:W-:-:S04]  /*72a0*/  ULOP3.LUT UR6, UR5, 0x7, URZ, 0xc0, !UPT ;  /* 0x0000000705067892 */ /* 0x000fc8000f8ec0ff */
[----:B------:R-:W-:-:S03]  /*72b0*/  UISETP.NE.AND UP1, UPT, UR6, URZ, UPT ;  /* 0x000000ff0600728c */ /* 0x000fc6000bf25270 */
[----:B------:R-:W-:Y:S08]  /*72c0*/  BRA.U !UP0, `(.L_x_109) ;  /* 0x0000000108887547 */ /* 0x000ff0000b800000 */
[----:B------:R-:W0:Y:S01]  /*72d0*/  LDC.64 R16, c[0x0][0x380] ;  /* 0x0000e000ff107b82 */ /* 0x000e220000000a00 */
[----:B------:R-:W-:-:S04]  /*72e0*/  IMAD R5, R0, UR4, R3 ;  /* 0x0000000400057c24 */ /* 0x000fc8000f8e0203 */
[C---:B0-----:R-:W-:Y:S01]  /*72f0*/  IMAD.WIDE.U32 R14, R5.reuse, 0x8, R16 ;  /* 0x00000008050e7825 */ /* 0x041fe200078e0010 */
[----:B------:R-:W-:-:S05]  /*7300*/  IADD3 R5, PT, PT, R5, R0, RZ ;  /* 0x0000000005057210 */ /* 0x000fca0007ffe0ff */
[----:B------:R-:W2:Y:S01]  /*7310*/  LDG.E.64 R14, desc[UR8][R14.64] ;  /* 0x000000080e0e7981 */ /* 0x000ea2000c1e1b00 */
[----:B------:R-:W-:-:S04]  /*7320*/  IMAD.WIDE.U32 R18, R5, 0x8, R16 ;  /* 0x0000000805127825 */ /* 0x000fc800078e0010 */
[----:B------:R-:W-:Y:S02]  /*7330*/  IMAD.IADD R5, R5, 0x1, R0 ;  /* 0x0000000105057824 */ /* 0x000fe400078e0200 */
[----:B------:R-:W3:Y:S02]  /*7340*/  LDG.E.64 R18, desc[UR8][R18.64] ;  /* 0x0000000812127981 */ /* 0x000ee4000c1e1b00 */
[C---:B------:R-:W-:Y:S01]  /*7350*/  IMAD.WIDE.U32 R20, R5.reuse, 0x8, R16 ;  /* 0x0000000805147825 */ /* 0x040fe200078e0010 */
[----:B------:R-:W-:-:S05]  /*7360*/  IADD3 R5, PT, PT, R5, R0, RZ ;  /* 0x0000000005057210 */ /* 0x000fca0007ffe0ff */
[----:B------:R-:W4:Y:S01]  /*7370*/  LDG.E.64 R20, desc[UR8][R20.64] ;  /* 0x0000000814147981 */ /* 0x000f22000c1e1b00 */
        /* <DEDUP_REMOVED lines=12> */
[----:B------:R-:W-:-:S06]  /*7440*/  IMAD.WIDE.U32 R16, R23, 0x8, R16 ;  /* 0x0000000817107825 */ /* 0x000fcc00078e0010 */
[----:B------:R-:W5:Y:S01]  /*7450*/  LDG.E.64 R16, desc[UR8][R16.64] ;  /* 0x0000000810107981 */ /* 0x000f62000c1e1b00 */
[----:B------:R-:W-:Y:S01]  /*7460*/  UIADD3 UR4, UPT, UPT, UR4, 0x8, URZ ;  /* 0x0000000804047890 */ /* 0x000fe2000fffe0ff */
        /* <DEDUP_REMOVED lines=8> */
.L_x_109:
[----:B------:R-:W-:Y:S05]  /*74f0*/  BRA.U !UP1, `(.L_x_100) ;  /* 0x0000002909b47547 */ /* 0x000fea000b800000 */
[----:B------:R-:W-:Y:S02]  /*7500*/  UISETP.GE.U32.AND UP0, UPT, UR6, 0x4, UPT ;  /* 0x000000040600788c */ /* 0x000fe4000bf06070 */
[----:B------:R-:W-:-:S04]  /*7510*/  ULOP3.LUT UR5, UR5, 0x3, URZ, 0xc0, !UPT ;  /* 0x0000000305057892 */ /* 0x000fc8000f8ec0ff */
[----:B------:R-:W-:-:S03]  /*7520*/  UISETP.NE.AND UP1, UPT, UR5, URZ, UPT ;  /* 0x000000ff0500728c */ /* 0x000fc6000bf25270 */
[----:B------:R-:W-:Y:S08]  /*7530*/  BRA.U !UP0, `(.L_x_110) ;  /* 0x0000000108487547 */ /* 0x000ff0000b800000 */
[----:B------:R-:W0:Y:S01]  /*7540*/  LDC.64 R4, c[0x0][0x380] ;  /* 0x0000e000ff047b82 */ /* 0x000e220000000a00 */
[----:B------:R-:W-:-:S04]  /*7550*/  IMAD R11, R0, UR4, R3 ;  /* 0x00000004000b7c24 */ /* 0x000fc8000f8e0203 */
[----:B------:R-:W-:-:S05]  /*7560*/  IMAD.IADD R13, R11, 0x1, R0 ;  /* 0x000000010b0d7824 */ /* 0x000fca00078e0200 */
[----:B------:R-:W-:Y:S01]  /*7570*/  IADD3 R15, PT, PT, R13, R0, RZ ;  /* 0x000000000d0f7210 */ /* 0x000fe20007ffe0ff */
[----:B0-----:R-:W-:-:S04]  /*7580*/  IMAD.WIDE.U32 R8, R11, 0x8, R4 ;  /* 0x000000080b087825 */ /* 0x001fc800078e0004 */
[--C-:B------:R-:W-:Y:S02]  /*7590*/  IMAD.WIDE.U32 R10, R13, 0x8, R4.reuse ;  /* 0x000000080d0a7825 */ /* 0x100fe400078e0004 */
[----:B------:R-:W2:Y:S02]  /*75a0*/  LDG.E.64 R8, desc[UR8][R8.64] ;  /* 0x0000000808087981 */ /* 0x000ea4000c1e1b00 */
[C---:B------:R-:W-:Y:S02]  /*75b0*/  IMAD.WIDE.U32 R12, R15.reuse, 0x8, R4 ;  /* 0x000000080f0c7825 */ /* 0x040fe400078e0004 */
[----:B------:R-:W3:Y:S02]  /*75c0*/  LDG.E.64 R10, desc[UR8][R10.64] ;  /* 0x000000080a0a7981 */ /* 0x000ee4000c1e1b00 */
[----:B------:R-:W-:Y:S02]  /*75d0*/  IMAD.IADD R15, R15, 0x1, R0 ;  /* 0x000000010f0f7824 */ /* 0x000fe400078e0200 */
[----:B------:R-:W4:Y:S02]  /*75e0*/  LDG.E.64 R12, desc[UR8][R12.64] ;  /* 0x000000080c0c7981 */ /* 0x000f24000c1e1b00 */
[----:B------:R-:W-:-:S06]  /*75f0*/  IMAD.WIDE.U32 R4, R15, 0x8, R4 ;  /* 0x000000080f047825 */ /* 0x000fcc00078e0004 */
[----:B------:R-:W5:Y:S01]  /*7600*/  LDG.E.64 R4, desc[UR8][R4.64] ;  /* 0x0000000804047981 */ /* 0x000f62000c1e1b00 */
[----:B------:R-:W-:Y:S01]  /*7610*/  UIADD3 UR4, UPT, UPT, UR4, 0x4, URZ ;  /* 0x0000000404047890 */ /* 0x000fe2000fffe0ff */
[----:B--2---:R-:W-:-:S08]  /*7620*/  DADD R6, R6, R8 ;  /* 0x0000000006067229 */ /* 0x004fd00000000008 */
[----:B---3--:R-:W-:-:S08]  /*7630*/  DADD R6, R6, R10 ;  /* 0x0000000006067229 */ /* 0x008fd0000000000a */
[----:B----4-:R-:W-:-:S08]  /*7640*/  DADD R6, R6, R12 ;  /* 0x0000000006067229 */ /* 0x010fd0000000000c */
[----:B-----5:R-:W-:-:S11]  /*7650*/  DADD R6, R6, R4 ;  /* 0x0000000006067229 */ /* 0x020fd60000000004 */
.L_x_110:
[----:B------:R-:W-:Y:S05]  /*7660*/  BRA.U !UP1, `(.L_x_100) ;  /* 0x0000002909587547 */ /* 0x000fea000b800000 */
[----:B------:R-:W0:Y:S01]  /*7670*/  LDC.64 R4, c[0x0][0x380] ;  /* 0x0000e000ff047b82 */ /* 0x000e220000000a00 */
[----:B------:R-:W-:-:S04]  /*7680*/  IMAD R9, R0, UR4, R3 ;  /* 0x0000000400097c24 */ /* 0x000fc8000f8e0203 */
[----:B0-----:R-:W-:-:S06]  /*7690*/  IMAD.WIDE.U32 R2, R9, 0x8, R4 ;  /* 0x0000000809027825 */ /* 0x001fcc00078e0004 */
[----:B------:R-:W2:Y:S01]  /*76a0*/  LDG.E.64 R2, desc[UR8][R2.64] ;  /* 0x0000000802027981 */ /* 0x000ea2000c1e1b00 */
[----:B------:R-:W-:-:S04]  /*76b0*/  UIADD3 UR4, UPT, UPT, -UR5, 0x1, URZ ;  /* 0x0000000105047890 */ /* 0x000fc8000fffe1ff */
[----:B------:R-:W-:Y:S01]  /*76c0*/  UISETP.NE.AND UP0, UPT, UR4, URZ, UPT ;  /* 0x000000ff0400728c */ /* 0x000fe2000bf05270 */
[----:B--2---:R-:W-:-:S08]  /*76d0*/  DADD R6, R6, R2 ;  /* 0x0000000006067229 */ /* 0x004fd00000000002 */
[----:B------:R-:W-:Y:S05]  /*76e0*/  BRA.U !UP0, `(.L_x_100) ;  /* 0x0000002908387547 */ /* 0x000fea000b800000 */
[----:B------:R-:W-:-:S07]  /*76f0*/  IADD3 R9, PT, PT, R9, R0, RZ ;  /* 0x0000000009097210 */ /* 0x000fce0007ffe0ff */
.L_x_111:
[----:B------:R-:W-:-:S06]  /*7700*/  IMAD.WIDE.U32 R2, R9, 0x8, R4 ;  /* 0x0000000809027825 */ /* 0x000fcc00078e0004 */
[----:B------:R-:W2:Y:S01]  /*7710*/  LDG.E.64 R2, desc[UR8][R2.64] ;  /* 0x0000000802027981 */ /* 0x000ea2000c1e1b00 */
[----:B------:R-:W-:Y:S01]  /*7720*/  UIADD3 UR4, UPT, UPT, UR4, 0x1, URZ ;  /* 0x0000000104047890 */ /* 0x000fe2000fffe0ff */
[----:B------:R-:W-:-:S03]  /*7730*/  IMAD.IADD R9, R0, 0x1, R9 ;  /* 0x0000000100097824 */ /* 0x000fc600078e0209 */
[----:B------:R-:W-:Y:S01]  /*7740*/  UISETP.NE.AND UP0, UPT, UR4, URZ, UPT ;  /* 0x000000ff0400728c */ /* 0x000fe2000bf05270 */
[----:B--2---:R-:W-:-:S08]  /*7750*/  DADD R6, R2, R6 ;  /* 0x0000000002067229 */ /* 0x004fd00000000006 */
[----:B------:R-:W-:Y:S05]  /*7760*/  BRA.U UP0, `(.L_x_111) ;  /* 0xfffffffd00e47547 */ /* 0x000fea000b83ffff */
[----:B------:R-:W-:Y:S05]  /*7770*/  BRA `(.L_x_100) ;  /* 0x0000002800147947 */ /* 0x000fea0003800000 */
.L_x_101:
[----:B------:R-:W-:Y:S01]  /*7780*/  MOV R5, 0xfffffffd ;  /* 0xfffffffd00057802 */ /* 0x000fe20000000f00 */
[----:B------:R-:W-:-:S03]  /*7790*/  UIADD3 UR4, UPT, UPT, UR5, -0x1, URZ ;  /* 0xffffffff05047890 */ /* 0x000fc6000fffe0ff */
[----:B------:R-:W-:-:S05]  /*77a0*/  VIADDMNMX.U32 R5, R2, R5, 0x2, PT ;  /* 0x0000000202057446 */ /* 0x000fca0003800005 */
[----:B------:R-:W-:-:S04]  /*77b0*/  IMAD.SHL.U32 R2, R5, 0x4, RZ ;  /* 0x0000000405027824 */ /* 0x000fc800078e00ff */
[----:B------:R-:W0:Y:S02]  /*77c0*/  LDC R4, c[0x2][R2+0x30] ;  /* 0x00800c0002047b82 */ /* 0x000e240000000800 */
[----:B0-----:R-:W-:-:S04]  /*77d0*/  SHF.R.S32.HI R5, RZ, 0x1f, R4 ;  /* 0x0000001fff057819 */ /* 0x001fc80000011404 */
.L_x_214:
[----:B------:R-:W-:Y:S05]  /*77e0*/  BRX R4 -0x77f0                                                      (*"BRANCH_TARGETS .L_x_215,.L_x_216,.L_x_100"*) ;  /* 0xffffff8804047949 */ /* 0x000fea000383ffff */
.L_x_216:
[----:B------:R-:W-:Y:S01]  /*77f0*/  UISETP.GE.U32.AND UP0, UPT, UR4, 0x7, UPT ;  /* 0x000000070400788c */ /* 0x000fe2000bf06070 */
[----:B------:R-:W-:Y:S01]  /*7800*/  CS2R R6, SRZ ;  /* 0x0000000000067805 */ /* 0x000fe2000001ff00 */
[----:B------:R-:W-:Y:S01]  /*7810*/  ULOP3.LUT UR7, UR5, 0x7, URZ, 0xc0, !UPT ;  /* 0x0000000705077892 */ /* 0x000fe2000f8ec0ff */
[----:B------:R-:W-:-:S06]  /*7820*/  UMOV UR4, URZ ;  /* 0x000000ff00047c82 */ /* 0x000fcc0008000000 */
[----:B------:R-:W-:Y:S05]  /*7830*/  BRA.U !UP0, `(.L_x_112) ;  /* 0x0000000d08e07547 */ /* 0x000fea000b800000 */
[----:B------:R-:W0:Y:S01]  /*7840*/  LDC.64 R26, c[0x0][0x380] ;  /* 0x0000e000ff1a7b82 */ /* 0x000e220000000a00 */
[----:B------:R-:W-:Y:S01]  /*7850*/  ULOP3.LUT UR4, UR5, 0x7ffffff8, URZ, 0xc0, !UPT ;  /* 0x7ffffff805047892 */ /* 0x000fe2000f8ec0ff */
[----:B------:R-:W-:Y:S01]  /*7860*/  IADD3 R23, PT, PT, R3, R0, RZ ;  /* 0x0000000003177210 */ /* 0x000fe20007ffe0ff */
        /* <DEDUP_REMOVED lines=8> */
[----:B------:R-:W-:-:S07]  /*78f0*/  IMAD.MOV.U32 R11, RZ, RZ, R3 ;  /* 0x000000ffff0b7224 */ /* 0x000fce00078e0003 */
.L_x_129:
[----:B0-----:R-:W-:-:S05]  /*7900*/  IMAD.WIDE.U32 R16, R11, 0x8, R26 ;  /* 0x000000080b107825 */ /* 0x001fca00078e001a */
        /* <DEDUP_REMOVED lines=24> */
.L_x_114:
[----:B------:R-:W-:Y:S05]  /*7a90*/  BSYNC.RECONVERGENT B1 ;  /* 0x0000000000017941 */ /* 0x000fea0003800200 */
.L_x_113:
[----:B------:R-:W-:-:S05]  /*7aa0*/  IMAD.WIDE.U32 R16, R23, 0x8, R26 ;  /* 0x0000000817107825 */ /* 0x000fca00078e001a */
        /* <DEDUP_REMOVED lines=22> */
[----:B------:R-:W-:Y:S02]  /*7c10*/  MOV R13, R7 ;  /* 0x00000007000d7202 */ /* 0x000fe40000000f00 */
[----:B------:R-:W-:-:S07]  /*7c20*/  MOV R6, 0x7c40 ;  /* 0x00007c4000067802 */ /* 0x000fce0000000f00 */
[----:B------:R-:W-:Y:S05]  /*7c30*/  CALL.REL.NOINC `($__internal_0_$__cuda_sm20_div_rn_f64_full) ;  /* 0x0000002000f87944 */ /* 0x000fea0003c00000 */
[----:B------:R-:W-:Y:S01]  /*7c40*/  IMAD.MOV.U32 R8, RZ, RZ, R28 ;  /* 0x000000ffff087224 */ /* 0x000fe200078e001c */
[----:B------:R-:W-:-:S07]  /*7c50*/  MOV R9, R29 ;  /* 0x0000001d00097202 */ /* 0x000fce0000000f00 */
.L_x_116:
[----:B------:R-:W-:Y:S05]  /*7c60*/  BSYNC.RECONVERGENT B1 ;  /* 0x0000000000017941 */ /* 0x000fea0003800200 */
.L_x_115:
[----:B------:R-:W-:-:S05]  /*7c70*/  IMAD.WIDE.U32 R16, R22, 0x8, R26 ;  /* 0x0000000816107825 */ /* 0x000fca00078e001a */
        /* <DEDUP_REMOVED lines=21> */
[----:B------:R-:W-:Y:S01]  /*7dd0*/  MOV R8, R6 ;  /* 0x0000000600087202 */ /* 0x000fe20000000f00 */
[----:B------:R-:W-:Y:S01]  /*7de0*/  IMAD.MOV.U32 R13, RZ, RZ, R7 ;  /* 0x000000ffff0d7224 */ /* 0x000fe200078e0007 */
[----:B------:R-:W-:-:S07]  /*7df0*/  MOV R6, 0x7e10 ;  /* 0x00007e1000067802 */ /* 0x000fce0000000f00 */
[----:B------:R-:W-:Y:S05]  /*7e00*/  CALL.REL.NOINC `($__internal_0_$__cuda_sm20_div_rn_f64_full) ;  /* 0x0000002000847944 */ /* 0x000fea0003c00000 */
.L_x_118:
[----:B------:R-:W-:Y:S05]  /*7e10*/  BSYNC.RECONVERGENT B1 ;  /* 0x0000000000017941 */ /* 0x000fea0003800200 */
.L_x_117:
        /* <DEDUP_REMOVED lines=28> */
.L_x_120:
[----:B------:R-:W-:Y:S05]  /*7fe0*/  BSYNC.RECONVERGENT B1 ;  /* 0x0000000000017941 */ /* 0x000fea0003800200 */
.L_x_119:
        /* <DEDUP_REMOVED lines=26> */
.L_x_122:
[----:B------:R-:W-:Y:S05]  /*8190*/  BSYNC.RECONVERGENT B1 ;  /* 0x0000000000017941 */ /* 0x000fea0003800200 */
.L_x_121:
        /* <DEDUP_REMOVED lines=28> */
.L_x_124:
[----:B------:R-:W-:Y:S05]  /*8360*/  BSYNC.RECONVERGENT B1 ;  /* 0x0000000000017941 */ /* 0x000fea0003800200 */
.L_x_123:
        /* <DEDUP_REMOVED lines=26> */
.L_x_126:
[----:B------:R-:W-:Y:S05]  /*8510*/  BSYNC.RECONVERGENT B1 ;  /* 0x0000000000017941 */ /* 0x000fea0003800200 */
.L_x_125:
        /* <DEDUP_REMOVED lines=28> */
.L_x_128:
[----:B------:R-:W-:Y:S05]  /*86e0*/  BSYNC.RECONVERGENT B1 ;  /* 0x0000000000017941 */ /* 0x000fea0003800200 */
.L_x_127:
[----:B------:R-:W-:Y:S01]  /*86f0*/  UIADD3 UR5, UPT, UPT, UR5, 0x8, URZ ;  /* 0x0000000805057890 */ /* 0x000fe2000fffe0ff */
[C---:B------:R-:W-:Y:S01]  /*8700*/  IMAD R23, R0.reuse, 0x8, R23 ;  /* 0x0000000800177824 */ /* 0x040fe200078e0217 */
[C---:B------:R-:W-:Y:S01]  /*8710*/  LEA R22, R0.reuse, R22, 0x3 ;  /* 0x0000001600167211 */ /* 0x040fe200078e18ff */
[C---:B------:R-:W-:Y:S01]  /*8720*/  IMAD R21, R0.reuse, 0x8, R21 ;  /* 0x0000000800157824 */ /* 0x040fe200078e0215 */
[----:B------:R-:W-:Y:S01]  /*8730*/  UISETP.NE.AND UP0, UPT, UR5, URZ, UPT ;  /* 0x000000ff0500728c */ /* 0x000fe2000bf05270 */
[C---:B------:R-:W-:Y:S01]  /*8740*/  LEA R2, R0.reuse, R2, 0x3 ;  /* 0x0000000200027211 */ /* 0x040fe200078e18ff */
[C---:B------:R-:W-:Y:S01]  /*8750*/  IMAD R4, R0.reuse, 0x8, R4 ;  /* 0x0000000800047824 */ /* 0x040fe200078e0204 */
[C---:B------:R-:W-:Y:S01]  /*8760*/  LEA R5, R0.reuse, R5, 0x3 ;  /* 0x0000000500057211 */ /* 0x040fe200078e18ff */
[C---:B------:R-:W-:Y:S01]  /*8770*/  IMAD R10, R0.reuse, 0x8, R10 ;  /* 0x00000008000a7824 */ /* 0x040fe200078e020a */
[----:B------:R-:W-:Y:S01]  /*8780*/  LEA R11, R0, R11, 0x3 ;  /* 0x0000000b000b7211 */ /* 0x000fe200078e18ff */
[----:B------:R-:W-:Y:S01]  /*8790*/  IMAD.MOV.U32 R6, RZ, RZ, R8 ;  /* 0x000000ffff067224 */ /* 0x000fe200078e0008 */
[----:B------:R-:W-:-:S02]  /*87a0*/  MOV R7, R9 ;  /* 0x0000000900077202 */ /* 0x000fc40000000f00 */
[----:B------:R-:W-:Y:S05]  /*87b0*/  BRA.U UP0, `(.L_x_129) ;  /* 0xfffffff100507547 */ /* 0x000fea000b83ffff */
.L_x_112:
[----:B------:R-:W-:-:S09]  /*87c0*/  UISETP.NE.AND UP0, UPT, UR7, URZ, UPT ;  /* 0x000000ff0700728c */ /* 0x000fd2000bf05270 */
[----:B------:R-:W-:Y:S05]  /*87d0*/  BRA.U !UP0, `(.L_x_100) ;  /* 0x0000001508fc7547 */ /* 0x000fea000b800000 */
[----:B------:R-:W0:Y:S01]  /*87e0*/  LDCU UR5, c[0x0][0x394] ;  /* 0x00007280ff0577ac */ /* 0x000e220008000800 */
[----:B------:R-:W-:Y:S02]  /*87f0*/  UISETP.GE.U32.AND UP0, UPT, UR7, 0x4, UPT ;  /* 0x000000040700788c */ /* 0x000fe4000bf06070 */
[----:B0-----:R-:W-:-:S07]  /*8800*/  ULOP3.LUT UR5, UR5, 0x3, URZ, 0xc0, !UPT ;  /* 0x0000000305057892 */ /* 0x001fce000f8ec0ff */
[----:B------:R-:W-:Y:S05]  /*8810*/  BRA.U !UP0, `(.L_x_130) ;  /* 0x0000000508cc7547 */ /* 0x000fea000b800000 */
[----:B------:R-:W0:Y:S01]  /*8820*/  LDC.64 R4, c[0x0][0x380] ;  /* 0x0000e000ff047b82 */ /* 0x000e220000000a00 */
[----:B------:R-:W-:-:S04]  /*8830*/  IMAD R2, R0, UR4, R3 ;  /* 0x0000000400027c24 */ /* 0x000fc8000f8e0203 */
        /* <DEDUP_REMOVED lines=25> */
.L_x_132:
[----:B------:R-:W-:Y:S05]  /*89d0*/  BSYNC.RECONVERGENT B1 ;  /* 0x0000000000017941 */ /* 0x000fea0003800200 */
.L_x_131:
[----:B------:R-:W0:Y:S01]  /*89e0*/  LDC.64 R4, c[0x0][0x380] ;  /* 0x0000e000ff047b82 */ /* 0x000e220000000a00 */
[----:B------:R-:W-:-:S04]  /*89f0*/  IMAD.IADD R2, R2, 0x1, R0 ;  /* 0x0000000102027824 */ /* 0x000fc800078e0200 */
        /* <DEDUP_REMOVED lines=27> */
.L_x_134:
[----:B------:R-:W-:Y:S05]  /*8bb0*/  BSYNC.RECONVERGENT B1 ;  /* 0x0000000000017941 */ /* 0x000fea0003800200 */
.L_x_133:
[----:B------:R-:W0:Y:S01]  /*8bc0*/  LDC.64 R4, c[0x0][0x380] ;  /* 0x0000e000ff047b82 */ /* 0x000e220000000a00 */
[----:B------:R-:W-:-:S05]  /*8bd0*/  IADD3 R2, PT, PT, R2, R0, RZ ;  /* 0x0000000002027210 */ /* 0x000fca0007ffe0ff */
        /* <DEDUP_REMOVED lines=23> */
.L_x_136:
[----:B------:R-:W-:Y:S05]  /*8d50*/  BSYNC.RECONVERGENT B1 ;  /* 0x0000000000017941 */ /* 0x000fea0003800200 */
.L_x_135:
        /* <DEDUP_REMOVED lines=29> */
.L_x_138:
[----:B------:R-:W-:Y:S05]  /*8f30*/  BSYNC.RECONVERGENT B1 ;  /* 0x0000000000017941 */ /* 0x000fea0003800200 */
.L_x_137:
[----:B------:R-:W-:-:S12]  /*8f40*/  UIADD3 UR4, UPT, UPT, UR4, 0x4, URZ ;  /* 0x0000000404047890 */ /* 0x000fd8000fffe0ff */
.L_x_130:
[----:B------:R-:W-:-:S09]  /*8f50*/  UISETP.NE.AND UP0, UPT, UR5, URZ, UPT ;  /* 0x000000ff0500728c */ /* 0x000fd2000bf05270 */
[----:B------:R-:W-:Y:S05]  /*8f60*/  BRA.U !UP0, `(.L_x_100) ;  /* 0x0000001108187547 */ /* 0x000fea000b800000 */
[----:B------:R-:W-:-:S09]  /*8f70*/  UISETP.NE.AND UP0, UPT, UR5, 0x1, UPT ;  /* 0x000000010500788c */ /* 0x000fd2000bf05270 */
[----:B------:R-:W-:Y:S05]  /*8f80*/  BRA.U !UP0, `(.L_x_139) ;  /* 0x0000000108ec7547 */ /* 0x000fea000b800000 */
        /* <DEDUP_REMOVED lines=27> */
.L_x_141:
[----:B------:R-:W-:Y:S05]  /*9140*/  BSYNC.RECONVERGENT B1 ;  /* 0x0000000000017941 */ /* 0x000fea0003800200 */
.L_x_140:
        /* <DEDUP_REMOVED lines=29> */
.L_x_143:
[----:B------:R-:W-:Y:S05]  /*9320*/  BSYNC.RECONVERGENT B1 ;  /* 0x0000000000017941 */ /* 0x000fea0003800200 */
.L_x_142:
[----:B------:R-:W-:-:S12]  /*9330*/  UIADD3 UR4, UPT, UPT, UR4, 0x2, URZ ;  /* 0x0000000204047890 */ /* 0x000fd8000fffe0ff */
.L_x_139:
        /* <DEDUP_REMOVED lines=31> */
.L_x_145:
[----:B------:R-:W-:Y:S05]  /*9530*/  BSYNC.RECONVERGENT B1 ;  /* 0x0000000000017941 */ /* 0x000fea0003800200 */
.L_x_144:
[----:B------:R-:W-:Y:S01]  /*9540*/  IMAD.MOV.U32 R6, RZ, RZ, R28 ;  /* 0x000000ffff067224 */ /* 0x000fe200078e001c */
[----:B------:R-:W-:Y:S01]  /*9550*/  MOV R7, R29 ;  /* 0x0000001d00077202 */ /* 0x000fe20000000f00 */
[----:B------:R-:W-:Y:S06]  /*9560*/  BRA `(.L_x_100) ;  /* 0x0000000800987947 */ /* 0x000fec0003800000 */
.L_x_215:
        /* <DEDUP_REMOVED lines=25> */
.L_x_147:
[----:B------:R-:W0:Y:S02]  /*9700*/  LDC.64 R14, c[0x0][0x380] ;  /* 0x0000e000ff0e7b82 */ /* 0x000e240000000a00 */
[----:B0-----:R-:W-:-:S06]  /*9710*/  IMAD.WIDE.U32 R16, R2, 0x8, R14 ;  /* 0x0000000802107825 */ /* 0x001fcc00078e000e */
[----:B------:R-:W2:Y:S01]  /*9720*/  LDG.E.64 R16, desc[UR8][R16.64] ;  /* 0x0000000810107981 */ /* 0x000ea2000c1e1b00 */
[----:B------:R-:W-:Y:S01]  /*9730*/  IMAD.WIDE.U32 R18, R4, 0x8, R14 ;  /* 0x0000000804127825 */ /* 0x000fe200078e000e */
[----:B--2---:R-:W-:-:S04]  /*9740*/  DMUL R16, R16, R6 ;  /* 0x0000000610107228 */ /* 0x004fc80000000000 */
[----:B------:R0:W2:Y:S02]  /*9750*/  LDG.E.64 R6, desc[UR8][R18.64] ;  /* 0x0000000812067981 */ /* 0x0000a4000c1e1b00 */
[----:B0-----:R-:W-:-:S06]  /*9760*/  IMAD.WIDE.U32 R18, R5, 0x8, R14 ;  /* 0x0000000805127825 */ /* 0x001fcc00078e000e */
[----:B------:R-:W3:Y:S01]  /*9770*/  LDG.E.64 R18, desc[UR8][R18.64] ;  /* 0x0000000812127981 */ /* 0x000ee2000c1e1b00 */
[----:B--2---:R-:W-:Y:S01]  /*9780*/  DMUL R16, R16, R6 ;  /* 0x0000000610107228 */ /* 0x004fe20000000000 */
[----:B------:R-:W-:-:S06]  /*9790*/  IMAD.WIDE.U32 R6, R8, 0x8, R14 ;  /* 0x0000000808067825 */ /* 0x000fcc00078e000e */
[----:B------:R-:W2:Y:S01]  /*97a0*/  LDG.E.64 R6, desc[UR8][R6.64] ;  /* 0x0000000806067981 */ /* 0x000ea2000c1e1b00 */
[----:B---3--:R-:W-:Y:S01]  /*97b0*/  DMUL R18, R16, R18 ;  /* 0x0000001210127228 */ /* 0x008fe20000000000 */
[----:B------:R-:W-:-:S06]  /*97c0*/  IMAD.WIDE.U32 R16, R9, 0x8, R14 ;  /* 0x0000000809107825 */ /* 0x000fcc00078e000e */
        /* <DEDUP_REMOVED lines=51> */
[----:B--2---:R-:W-:-:S08]  /*9b00*/  DMUL R6, R6, R16 ;  /* 0x0000001006067228 */ /* 0x004fd00000000000 */
[----:B---3--:R-:W-:-:S08]  /*9b10*/  DMUL R6, R6, R18 ;  /* 0x0000001206067228 */ /* 0x008fd00000000000 */
[----:B----4-:R-:W-:Y:S01]  /*9b20*/  DMUL R6, R6, R14 ;  /* 0x0000000e06067228 */ /* 0x010fe20000000000 */
[----:B------:R-:W-:Y:S10]  /*9b30*/  BRA.U UP1, `(.L_x_147) ;  /* 0xfffffff901f07547 */ /* 0x000ff4000b83ffff */
.L_x_146:
        /* <DEDUP_REMOVED lines=39> */
.L_x_148:
        /* <DEDUP_REMOVED lines=19> */
[----:B--2---:R-:W-:-:S08]  /*9ee0*/  DMUL R6, R6, R8 ;  /* 0x0000000806067228 */ /* 0x004fd00000000000 */
[----:B---3--:R-:W-:-:S08]  /*9ef0*/  DMUL R6, R6, R10 ;  /* 0x0000000a06067228 */ /* 0x008fd00000000000 */
[----:B----4-:R-:W-:-:S08]  /*9f00*/  DMUL R6, R6, R12 ;  /* 0x0000000c06067228 */ /* 0x010fd00000000000 */
[----:B-----5:R-:W-:-:S11]  /*9f10*/  DMUL R6, R6, R4 ;  /* 0x0000000406067228 */ /* 0x020fd60000000000 */
.L_x_149:
[----:B------:R-:W-:Y:S05]  /*9f20*/  BRA.U !UP1, `(.L_x_100) ;  /* 0x0000000109287547 */ /* 0x000fea000b800000 */
[----:B------:R-:W0:Y:S01]  /*9f30*/  LDC.64 R4, c[0x0][0x380] ;  /* 0x0000e000ff047b82 */ /* 0x000e220000000a00 */
[----:B------:R-:W-:Y:S01]  /*9f40*/  IMAD R9, R0, UR4, R3 ;  /* 0x0000000400097c24 */ /* 0x000fe2000f8e0203 */
[----:B------:R-:W-:-:S12]  /*9f50*/  UIADD3 UR5, UPT, UPT, -UR5, URZ, URZ ;  /* 0x000000ff05057290 */ /* 0x000fd8000fffe1ff */
.L_x_150:
[----:B0-----:R-:W-:-:S06]  /*9f60*/  IMAD.WIDE.U32 R2, R9, 0x8, R4 ;  /* 0x0000000809027825 */ /* 0x001fcc00078e0004 */
[----:B------:R-:W2:Y:S01]  /*9f70*/  LDG.E.64 R2, desc[UR8][R2.64] ;  /* 0x0000000802027981 */ /* 0x000ea2000c1e1b00 */
[----:B------:R-:W-:Y:S01]  /*9f80*/  UIADD3 UR5, UPT, UPT, UR5, 0x1, URZ ;  /* 0x0000000105057890 */ /* 0x000fe2000fffe0ff */
[----:B------:R-:W-:-:S03]  /*9f90*/  IADD3 R9, PT, PT, R0, R9, RZ ;  /* 0x0000000900097210 */ /* 0x000fc60007ffe0ff */
[----:B------:R-:W-:Y:S01]  /*9fa0*/  UISETP.NE.AND UP0, UPT, UR5, URZ, UPT ;  /* 0x000000ff0500728c */ /* 0x000fe2000bf05270 */
[----:B--2---:R-:W-:-:S08]  /*9fb0*/  DMUL R6, R2, R6 ;  /* 0x0000000602067228 */ /* 0x004fd00000000000 */
[----:B------:R-:W-:Y:S05]  /*9fc0*/  BRA.U UP0, `(.L_x_150) ;  /* 0xfffffffd00e47547 */ /* 0x000fea000b83ffff */
.L_x_100:
[----:B------:R-:W0:Y:S01]  /*9fd0*/  S2R R5, SR_TID.X ;  /* 0x0000000000057919 */ /* 0x000e220000002100 */
[----:B------:R-:W0:Y:S02]  /*9fe0*/  LDC.64 R2, c[0x0][0x388] ;  /* 0x0000e200ff027b82 */ /* 0x000e240000000a00 */
[----:B0-----:R-:W-:-:S05]  /*9ff0*/  IMAD.WIDE.U32 R2, R5, 0x8, R2 ;  /* 0x0000000805027825 */ /* 0x001fca00078e0002 */
[----:B------:R-:W-:Y:S01]  /*a000*/  STG.E.64 desc[UR8][R2.64], R6 ;  /* 0x0000000602007986 */ /* 0x000fe2000c101b08 */
[----:B------:R-:W-:Y:S05]  /*a010*/  EXIT ;  /* 0x000000000000794d */ /* 0x000fea0003800000 */
        .weak           $__internal_0_$__cuda_sm20_div_rn_f64_full
        .type           $__internal_0_$__cuda_sm20_div_rn_f64_full,@function
        .size           $__internal_0_$__cuda_sm20_div_rn_f64_full,(.L_x_234 - $__internal_0_$__cuda_sm20_div_rn_f64_full)
$__internal_0_$__cuda_sm20_div_rn_f64_full:
[----:B------:R-:W-:Y:S01]  /*a020*/  FSETP.GEU.AND P3, PT, |R25|, 1.469367938527859385e-39, PT ;  /* 0x001000001900780b */ /* 0x000fe20003f6e200 */
[----:B------:R-:W-:Y:S01]  /*a030*/  IMAD.MOV.U32 R12, RZ, RZ, R8 ;  /* 0x000000ffff0c7224 */ /* 0x000fe200078e0008 */
[C---:B------:R-:W-:Y:S01]  /*a040*/  FSETP.GEU.AND P0, PT, |R13|.reuse, 1.469367938527859385e-39, PT ;  /* 0x001000000d00780b */ /* 0x040fe20003f0e200 */
[----:B------:R-:W-:Y:S01]  /*a050*/  IMAD.MOV.U32 R16, RZ, RZ, 0x1 ;  /* 0x00000001ff107424 */ /* 0x000fe200078e00ff */
[----:B------:R-:W-:Y:S01]  /*a060*/  LOP3.LUT R9, R13, 0x800fffff, RZ, 0xc0, !PT ;  /* 0x800fffff0d097812 */ /* 0x000fe200078ec0ff */
[----:B------:R-:W-:Y:S01]  /*a070*/  BSSY.RECONVERGENT B0, `(.L_x_151) ;  /* 0x0000058000007945 */ /* 0x000fe20003800200 */
[----:B------:R-:W-:Y:S02]  /*a080*/  LOP3.LUT R14, R25, 0x7ff00000, RZ, 0xc0, !PT ;  /* 0x7ff00000190e7812 */ /* 0x000fe400078ec0ff */
[----:B------:R-:W-:Y:S02]  /*a090*/  LOP3.LUT R9, R9, 0x3ff00000, RZ, 0xfc, !PT ;  /* 0x3ff0000009097812 */ /* 0x000fe400078efcff */
[----:B------:R-:W-:-:S02]  /*a0a0*/  LOP3.LUT R18, R13, 0x7ff00000, RZ, 0xc0, !PT ;  /* 0x7ff000000d127812 */ /* 0x000fc400078ec0ff */
[----:B------:R-:W-:Y:S02]  /*a0b0*/  LOP3.LUT R7, R25, 0x7ff00000, RZ, 0xc0, !PT ;  /* 0x7ff0000019077812 */ /* 0x000fe400078ec0ff */
[----:B------:R-:W-:Y:S01]  /*a0c0*/  @!P3 LOP3.LUT R15, R13, 0x7ff00000, RZ, 0xc0, !PT ;  /* 0x7ff000000d0fb812 */ /* 0x000fe200078ec0ff */
[----:B------:R-:W-:Y:S01]  /*a0d0*/  @!P0 DMUL R8, R12, 8.98846567431157953865e+307 ;  /* 0x7fe000000c088828 */ /* 0x000fe20000000000 */
[----:B------:R-:W-:Y:S02]  /*a0e0*/  ISETP.GE.U32.AND P2, PT, R7, R18, PT ;  /* 0x000000120700720c */ /* 0x000fe40003f46070 */
[----:B------:R-:W-:Y:S02]  /*a0f0*/  @!P3 ISETP.GE.U32.AND P4, PT, R14, R15, PT ;  /* 0x0000000f0e00b20c */ /* 0x000fe40003f86070 */
[----:B------:R-:W-:Y:S01]  /*a100*/  MOV R15, 0x1ca00000 ;  /* 0x1ca00000000f7802 */ /* 0x000fe20000000f00 */
[----:B------:R-:W0:Y:S01]  /*a110*/  MUFU.RCP64H R17, R9 ;  /* 0x0000000900117308 */ /* 0x000e220000001800 */
[----:B------:R-:W-:-:S02]  /*a120*/  @!P3 MOV R28, RZ ;  /* 0x000000ff001cb202 */ /* 0x000fc40000000f00 */
[C---:B------:R-:W-:Y:S02]  /*a130*/  @!P3 SEL R14, R15.reuse, 0x63400000, !P4 ;  /* 0x634000000f0eb807 */ /* 0x040fe40006000000 */
[----:B------:R-:W-:Y:S02]  /*a140*/  SEL R15, R15, 0x63400000, !P2 ;  /* 0x634000000f0f7807 */ /* 0x000fe40005000000 */
[--C-:B------:R-:W-:Y:S02]  /*a150*/  @!P3 LOP3.LUT R14, R14, 0x80000000, R25.reuse, 0xf8, !PT ;  /* 0x800000000e0eb812 */ /* 0x100fe400078ef819 */
[----:B------:R-:W-:Y:S02]  /*a160*/  LOP3.LUT R15, R15, 0x800fffff, R25, 0xf8, !PT ;  /* 0x800fffff0f0f7812 */ /* 0x000fe400078ef819 */
[----:B------:R-:W-:Y:S01]  /*a170*/  @!P3 LOP3.LUT R29, R14, 0x100000, RZ, 0xfc, !PT ;  /* 0x001000000e1db812 */ /* 0x000fe200078efcff */
[----:B------:R-:W-:Y:S01]  /*a180*/  IMAD.MOV.U32 R14, RZ, RZ, R24 ;  /* 0x000000ffff0e7224 */ /* 0x000fe200078e0018 */
[----:B------:R-:W-:-:S05]  /*a190*/  @!P0 LOP3.LUT R18, R9, 0x7ff00000, RZ, 0xc0, !PT ;  /* 0x7ff0000009128812 */ /* 0x000fca00078ec0ff */
[----:B------:R-:W-:Y:S02]  /*a1a0*/  @!P3 DFMA R14, R14, 2, -R28 ;  /* 0x400000000e0eb82b */ /* 0x000fe4000000081c */
[----:B0-----:R-:W-:-:S08]  /*a1b0*/  DFMA R28, R16, -R8, 1 ;  /* 0x3ff00000101c742b */ /* 0x001fd00000000808 */
[----:B------:R-:W-:Y:S01]  /*a1c0*/  DFMA R28, R28, R28, R28 ;  /* 0x0000001c1c1c722b */ /* 0x000fe2000000001c */
[----:B------:R-:W-:-:S04]  /*a1d0*/  @!P3 LOP3.LUT R7, R15, 0x7ff00000, RZ, 0xc0, !PT ;  /* 0x7ff000000f07b812 */ /* 0x000fc800078ec0ff */
[----:B------:R-:W-:-:S03]  /*a1e0*/  IADD3 R19, PT, PT, R7, -0x1, RZ ;  /* 0xffffffff07137810 */ /* 0x000fc60007ffe0ff */
[----:B------:R-:W-:Y:S01]  /*a1f0*/  DFMA R16, R16, R28, R16 ;  /* 0x0000001c1010722b */ /* 0x000fe20000000010 */
[----:B------:R-:W-:Y:S01]  /*a200*/  ISETP.GT.U32.AND P0, PT, R19, 0x7feffffe, PT ;  /* 0x7feffffe1300780c */ /* 0x000fe20003f04070 */
[----:B------:R-:W-:-:S05]  /*a210*/  VIADD R19, R18, 0xffffffff ;  /* 0xffffffff12137836 */ /* 0x000fca0000000000 */
[----:B------:R-:W-:Y:S01]  /*a220*/  ISETP.GT.U32.OR P0, PT, R19, 0x7feffffe, P0 ;  /* 0x7feffffe1300780c */ /* 0x000fe20000704470 */
[----:B------:R-:W-:-:S08]  /*a230*/  DFMA R30, R16, -R8, 1 ;  /* 0x3ff00000101e742b */ /* 0x000fd00000000808 */
[----:B------:R-:W-:-:S08]  /*a240*/  DFMA R30, R16, R30, R16 ;  /* 0x0000001e101e722b */ /* 0x000fd00000000010 */
[----:B------:R-:W-:-:S08]  /*a250*/  DMUL R28, R30, R14 ;  /* 0x0000000e1e1c7228 */ /* 0x000fd00000000000 */
[----:B------:R-:W-:-:S08]  /*a260*/  DFMA R16, R28, -R8, R14 ;  /* 0x800000081c10722b */ /* 0x000fd0000000000e */
[----:B------:R-:W-:Y:S01]  /*a270*/  DFMA R16, R30, R16, R28 ;  /* 0x000000101e10722b */ /* 0x000fe2000000001c */
[----:B------:R-:W-:Y:S10]  /*a280*/  @P0 BRA `(.L_x_152) ;  /* 0x0000000000780947 */ /* 0x000ff40003800000 */
[----:B------:R-:W-:Y:S02]  /*a290*/  LOP3.LUT R18, R25, 0x7ff00000, RZ, 0xc0, !PT ;  /* 0x7ff0000019127812 */ /* 0x000fe400078ec0ff */
[----:B------:R-:W-:Y:S02]  /*a2a0*/  LOP3.LUT R19, R13, 0x7ff00000, RZ, 0xc0, !PT ;  /* 0x7ff000000d137812 */ /* 0x000fe400078ec0ff */
[----:B------:R-:W-:Y:S02]  /*a2b0*/  MOV R7, 0x1ca00000 ;  /* 0x1ca0000000077802 */ /* 0x000fe40000000f00 */
[CC--:B------:R-:W-:Y:S02]  /*a2c0*/  VIADDMNMX R20, R18.reuse, -R19.reuse, 0xb9600000, !PT ;  /* 0xb960000012147446 */ /* 0x0c0fe40007800913 */
[----:B------:R-:W-:Y:S01]  /*a2d0*/  ISETP.GE.U32.AND P0, PT, R18, R19, PT ;  /* 0x000000131200720c */ /* 0x000fe20003f06070 */
[----:B------:R-:W-:Y:S01]  /*a2e0*/  IMAD.MOV.U32 R18, RZ, RZ, RZ ;  /* 0x000000ffff127224 */ /* 0x000fe200078e00ff */
[----:B------:R-:W-:-:S02]  /*a2f0*/  VIMNMX R20, PT, PT, R20, 0x46a00000, PT ;  /* 0x46a0000014147848 */ /* 0x000fc40003fe0100 */
[----:B------:R-:W-:-:S05]  /*a300*/  SEL R7, R7, 0x63400000, !P0 ;  /* 0x6340000007077807 */ /* 0x000fca0004000000 */
[----:B------:R-:W-:-:S05]  /*a310*/  IMAD.IADD R7, R20, 0x1, -R7 ;  /* 0x0000000114077824 */ /* 0x000fca00078e0a07 */
[----:B------:R-:W-:-:S06]  /*a320*/  IADD3 R19, PT, PT, R7, 0x7fe00000, RZ ;  /* 0x7fe0000007137810 */ /* 0x000fcc0007ffe0ff */
[----:B------:R-:W-:-:S10]  /*a330*/  DMUL R28, R16, R18 ;  /* 0x00000012101c7228 */ /* 0x000fd40000000000 */
[----:B------:R-:W-:-:S13]  /*a340*/  FSETP.GTU.AND P0, PT, |R29|, 1.469367938527859385e-39, PT ;  /* 0x001000001d00780b */ /* 0x000fda0003f0c200 */
[----:B------:R-:W-:Y:S05]  /*a350*/  @P0 BRA `(.L_x_153) ;  /* 0x0000000000a40947 */ /* 0x000fea0003800000 */
[----:B------:R-:W-:Y:S01]  /*a360*/  DFMA R8, R16, -R8, R14 ;  /* 0x800000081008722b */ /* 0x000fe2000000000e */
[----:B------:R-:W-:-:S09]  /*a370*/  MOV R18, RZ ;  /* 0x000000ff00127202 */ /* 0x000fd20000000f00 */
[C---:B------:R-:W-:Y:S02]  /*a380*/  FSETP.NEU.AND P0, PT, R9.reuse, RZ, PT ;  /* 0x000000ff0900720b */ /* 0x040fe40003f0d000 */
[----:B------:R-:W-:-:S04]  /*a390*/  LOP3.LUT R12, R9, 0x80000000, R13, 0x48, !PT ;  /* 0x80000000090c7812 */ /* 0x000fc800078e480d */
[----:B------:R-:W-:-:S07]  /*a3a0*/  LOP3.LUT R19, R12, R19, RZ, 0xfc, !PT ;  /* 0x000000130c137212 */ /* 0x000fce00078efcff */
[----:B------:R-:W-:Y:S05]  /*a3b0*/  @!P0 BRA `(.L_x_153) ;  /* 0x00000000008c8947 */ /* 0x000fea0003800000 */
[----:B------:R-:W-:Y:S01]  /*a3c0*/  IMAD.MOV R9, RZ, RZ, -R7 ;  /* 0x000000ffff097224 */ /* 0x000fe200078e0a07 */
[----:B------:R-:W-:Y:S02]  /*a3d0*/  MOV R8, RZ ;  /* 0x000000ff00087202 */ /* 0x000fe40000000f00 */
[----:B------:R-:W-:-:S04]  /*a3e0*/  IADD3 R7, PT, PT, -R7, -0x43300000, RZ ;  /* 0xbcd0000007077810 */ /* 0x000fc80007ffe1ff */
[----:B------:R-:W-:Y:S02]  /*a3f0*/  DFMA R8, R28, -R8, R16 ;  /* 0x800000081c08722b */ /* 0x000fe40000000010 */
[----:B------:R-:W-:-:S08]  /*a400*/  DMUL.RP R16, R16, R18 ;  /* 0x0000001210107228 */ /* 0x000fd00000008000 */
[----:B------:R-:W-:Y:S02]  /*a410*/  FSETP.NEU.AND P0, PT, |R9|, R7, PT ;  /* 0x000000070900720b */ /* 0x000fe40003f0d200 */
[----:B------:R-:W-:Y:S02]  /*a420*/  LOP3.LUT R12, R17, R12, RZ, 0x3c, !PT ;  /* 0x0000000c110c7212 */ /* 0x000fe400078e3cff */
[----:B------:R-:W-:Y:S02]  /*a430*/  FSEL R28, R16, R28, !P0 ;  /* 0x0000001c101c7208 */ /* 0x000fe40004000000 */
[----:B------:R-:W-:-:S05]  /*a440*/  FSEL R12, R12, R29, !P0 ;  /* 0x0000001d0c0c7208 */ /* 0x000fca0004000000 */
[----:B------:R-:W-:Y:S01]  /*a450*/  IMAD.MOV.U32 R29, RZ, RZ, R12 ;  /* 0x000000ffff1d7224 */ /* 0x000fe200078e000c */
[----:B------:R-:W-:Y:S06]  /*a460*/  BRA `(.L_x_153) ;  /* 0x0000000000607947 */ /* 0x000fec0003800000 */
.L_x_152:
[----:B------:R-:W-:-:S14]  /*a470*/  DSETP.NAN.AND P0, PT, R24, R24, PT ;  /* 0x000000181800722a */ /* 0x000fdc0003f08000 */
[----:B------:R-:W-:Y:S05]  /*a480*/  @P0 BRA `(.L_x_154) ;  /* 0x00000000004c0947 */ /* 0x000fea0003800000 */
[----:B------:R-:W-:-:S14]  /*a490*/  DSETP.NAN.AND P0, PT, R12, R12, PT ;  /* 0x0000000c0c00722a */ /* 0x000fdc0003f08000 */
[----:B------:R-:W-:Y:S05]  /*a4a0*/  @P0 BRA `(.L_x_155) ;  /* 0x0000000000340947 */ /* 0x000fea0003800000 */
[----:B------:R-:W-:Y:S01]  /*a4b0*/  ISETP.NE.AND P0, PT, R7, R18, PT ;  /* 0x000000120700720c */ /* 0x000fe20003f05270 */
[----:B------:R-:W-:Y:S01]  /*a4c0*/  IMAD.MOV.U32 R29, RZ, RZ, -0x80000 ;  /* 0xfff80000ff1d7424 */ /* 0x000fe200078e00ff */
[----:B------:R-:W-:-:S11]  /*a4d0*/  MOV R28, 0x0 ;  /* 0x00000000001c7802 */ /* 0x000fd60000000f00 */
[----:B------:R-:W-:Y:S05]  /*a4e0*/  @!P0 BRA `(.L_x_153) ;  /* 0x0000000000408947 */ /* 0x000fea0003800000 */
[----:B------:R-:W-:Y:S02]  /*a4f0*/  ISETP.NE.AND P0, PT, R7, 0x7ff00000, PT ;  /* 0x7ff000000700780c */ /* 0x000fe40003f05270 */
[----:B------:R-:W-:Y:S02]  /*a500*/  LOP3.LUT R12, R25, 0x80000000, R13, 0x48, !PT ;  /* 0x80000000190c7812 */ /* 0x000fe400078e480d */
[----:B------:R-:W-:-:S13]  /*a510*/  ISETP.EQ.OR P0, PT, R18, RZ, !P0 ;  /* 0x000000ff1200720c */ /* 0x000fda0004702670 */
[----:B------:R-:W-:Y:S01]  /*a520*/  @P0 LOP3.LUT R7, R12, 0x7ff00000, RZ, 0xfc, !PT ;  /* 0x7ff000000c070812 */ /* 0x000fe200078efcff */
[----:B------:R-:W-:Y:S01]  /*a530*/  @!P0 IMAD.MOV.U32 R29, RZ, RZ, R12 ;  /* 0x000000ffff1d8224 */ /* 0x000fe200078e000c */
[----:B------:R-:W-:Y:S02]  /*a540*/  @!P0 MOV R28, RZ ;  /* 0x000000ff001c8202 */ /* 0x000fe40000000f00 */
[----:B------:R-:W-:Y:S01]  /*a550*/  @P0 MOV R28, RZ ;  /* 0x000000ff001c0202 */ /* 0x000fe20000000f00 */
[----:B------:R-:W-:Y:S01]  /*a560*/  @P0 IMAD.MOV.U32 R29, RZ, RZ, R7 ;  /* 0x000000ffff1d0224 */ /* 0x000fe200078e0007 */
[----:B------:R-:W-:Y:S06]  /*a570*/  BRA `(.L_x_153) ;  /* 0x00000000001c7947 */ /* 0x000fec0003800000 */
.L_x_155:
[----:B------:R-:W-:-:S04]  /*a580*/  LOP3.LUT R28, R13, 0x80000, RZ, 0xfc, !PT ;  /* 0x000800000d1c7812 */ /* 0x000fc800078efcff */
[----:B------:R-:W-:Y:S01]  /*a590*/  MOV R29, R28 ;  /* 0x0000001c001d7202 */ /* 0x000fe20000000f00 */
[----:B------:R-:W-:Y:S01]  /*a5a0*/  IMAD.MOV.U32 R28, RZ, RZ, R12 ;  /* 0x000000ffff1c7224 */ /* 0x000fe200078e000c */
[----:B------:R-:W-:Y:S06]  /*a5b0*/  BRA `(.L_x_153) ;  /* 0x00000000000c7947 */ /* 0x000fec0003800000 */
.L_x_154:
[----:B------:R-:W-:-:S04]  /*a5c0*/  LOP3.LUT R28, R25, 0x80000, RZ, 0xfc, !PT ;  /* 0x00080000191c7812 */ /* 0x000fc800078efcff */
[----:B------:R-:W-:Y:S01]  /*a5d0*/  MOV R29, R28 ;  /* 0x0000001c001d7202 */ /* 0x000fe20000000f00 */
[----:B------:R-:W-:-:S07]  /*a5e0*/  IMAD.MOV.U32 R28, RZ, RZ, R24 ;  /* 0x000000ffff1c7224 */ /* 0x000fce00078e0018 */
.L_x_153:
[----:B------:R-:W-:Y:S05]  /*a5f0*/  BSYNC.RECONVERGENT B0 ;  /* 0x0000000000007941 */ /* 0x000fea0003800200 */
.L_x_151:
[----:B------:R-:W-:-:S04]  /*a600*/  HFMA2 R7, -RZ, RZ, 0, 0 ;  /* 0x00000000ff077431 */ /* 0x000fc800000001ff */
[----:B------:R-:W-:Y:S05]  /*a610*/  RET.REL.NODEC R6 `(_Z16reduction_kernelPdS_iii) ;  /* 0xffffff5806787950 */ /* 0x000fea0003c3ffff */
.L_x_156:
[----:B------:R-:W-:-:S00]  /*a620*/  BRA `(.L_x_156) ;  /* 0xfffffffc00fc7947 */ /* 0x000fc0000383ffff */
[----:B------:R-:W-:-:S00]  /*a630*/  NOP ;  /* 0x0000000000007918 */ /* 0x000fc00000000000 */
        /* <DEDUP_REMOVED lines=12> */
.L_x_234:


//--------------------- .text._Z15function_kernelPdS_i --------------------------
	.section	.text._Z15function_kernelPdS_i,"ax",@progbits
	.align	128
        .global         _Z15function_kernelPdS_i
        .type           _Z15function_kernelPdS_i,@function
        .size           _Z15function_kernelPdS_i,(.L_x_235 - _Z15function_kernelPdS_i)
        .other          _Z15function_kernelPdS_i,@"STO_CUDA_ENTRY STV_DEFAULT"
_Z15function_kernelPdS_i:
.text._Z15function_kernelPdS_i:
[----:B------:R-:W-:Y:S01]  /*0000*/  LDC R1, c[0x0][0x37c] ;  /* 0x0000df00ff017b82 */ /* 0x000fe20000000800 */
[----:B------:R-:W0:Y:S07]  /*0010*/  S2R R5, SR_TID.X ;  /* 0x0000000000057919 */ /* 0x000e2e0000002100 */
[----:B------:R-:W0:Y:S01]  /*0020*/  S2UR UR6, SR_CTAID.X ;  /* 0x00000000000679c3 */ /* 0x000e220000002500 */
[----:B------:R-:W1:Y:S07]  /*0030*/  LDCU.64 UR4, c[0x0][0x358] ;  /* 0x00006b00ff0477ac */ /* 0x000e6e0008000a00 */
[----:B------:R-:W0:Y:S08]  /*0040*/  LDC R0, c[0x0][0x360] ;  /* 0x0000d800ff007b82 */ /* 0x000e300000000800 */
[----:B------:R-:W2:Y:S08]  /*0050*/  LDC.64 R2, c[0x0][0x380] ;  /* 0x0000e000ff027b82 */ /* 0x000eb00000000a00 */
[----:B------:R-:W3:Y:S01]  /*0060*/  LDC R4, c[0x0][0x390] ;  /* 0x0000e400ff047b82 */ /* 0x000ee20000000800 */
[----:B0-----:R-:W-:-:S04]  /*0070*/  IMAD R0, R0, UR6, R5 ;  /* 0x0000000600007c24 */ /* 0x001fc8000f8e0205 */
[----:B--2---:R-:W-:-:S06]  /*0080*/  IMAD.WIDE.U32 R2, R0, 0x8, R2 ;  /* 0x0000000800027825 */ /* 0x004fcc00078e0002 */
[----:B-1----:R-:W5:Y:S01]  /*0090*/  LDG.E.64 R2, desc[UR4][R2.64] ;  /* 0x0000000402027981 */ /* 0x002f62000c1e1b00 */
[----:B---3--:R-:W-:-:S13]  /*00a0*/  ISETP.GT.AND P0, PT, R4, 0x2, PT ;  /* 0x000000020400780c */ /* 0x008fda0003f04270 */
[----:B------:R-:W-:Y:S05]  /*00b0*/  @P0 BRA `(.L_x_157) ;  /* 0x0000000400700947 */ /* 0x000fea0003800000 */
[----:B------:R-:W-:-:S05]  /*00c0*/  VIADD R4, R4, 0xffffffff ;  /* 0xffffffff04047836 */ /* 0x000fca0000000000 */
[----:B------:R-:W-:-:S05]  /*00d0*/  VIMNMX.U32 R4, PT, PT, R4, 0x2, PT ;  /* 0x0000000204047848 */ /* 0x000fca0003fe0000 */
[----:B------:R-:W-:-:S04]  /*00e0*/  IMAD.SHL.U32 R6, R4, 0x4, RZ ;  /* 0x0000000404067824 */ /* 0x000fc800078e00ff */
[----:B------:R-:W0:Y:S02]  /*00f0*/  LDC R4, c[0x2][R6] ;  /* 0x0080000006047b82 */ /* 0x000e240000000800 */
[----:B0-----:R-:W-:-:S04]  /*0100*/  SHF.R.S32.HI R5, RZ, 0x1f, R4 ;  /* 0x0000001fff057819 */ /* 0x001fc80000011404 */
.L_x_218:
[----:B------:R-:W-:Y:S05]  /*0110*/  BRX R4 -0x120                                                       (*"BRANCH_TARGETS .L_x_219,.L_x_220,.L_x_158"*) ;  /* 0xfffffffc04b87949 */ /* 0x000fea000383ffff */
.L_x_220:
[----:B------:R-:W-:Y:S01]  /*0120*/  UMOV UR6, 0x88e368f1 ;  /* 0x88e368f100067882 */ /* 0x000fe20000000000 */
[----:B------:R-:W-:Y:S02]  /*0130*/  UMOV UR7, 0x3ee4f8b5 ;  /* 0x3ee4f8b500077882 */ /* 0x000fe40000000000 */
[----:B-----5:R-:W-:-:S06]  /*0140*/  DSETP.GT.AND P0, PT, R2, UR6, PT ;  /* 0x0000000602007e2a */ /* 0x020fcc000bf04000 */
[----:B------:R-:W-:Y:S02]  /*0150*/  FSEL R2, R2, RZ, P0 ;  /* 0x000000ff02027208 */ /* 0x000fe40000000000 */
[----:B------:R-:W-:Y:S01]  /*0160*/  FSEL R3, R3, RZ, P0 ;  /* 0x000000ff03037208 */ /* 0x000fe20000000000 */
[----:B------:R-:W-:Y:S06]  /*0170*/  BRA `(.L_x_158) ;  /* 0x0000000800b47947 */ /* 0x000fec0003800000 */
.L_x_219:
[----:B------:R-:W-:Y:S01]  /*0180*/  IMAD.MOV.U32 R4, RZ, RZ, 0x652b82fe ;  /* 0x652b82feff047424 */ /* 0x000fe200078e00ff */
[----:B------:R-:W-:Y:S01]  /*0190*/  UMOV UR6, 0xfefa39ef ;  /* 0xfefa39ef00067882 */ /* 0x000fe20000000000 */
[----:B------:R-:W-:Y:S01]  /*01a0*/  IMAD.MOV.U32 R5, RZ, RZ, 0x3ff71547 ;  /* 0x3ff71547ff057424 */ /* 0x000fe200078e00ff */
[----:B------:R-:W-:Y:S01]  /*01b0*/  UMOV UR7, 0x3fe62e42 ;  /* 0x3fe62e4200077882 */ /* 0x000fe20000000000 */
[----:B-----5:R-:W-:Y:S01]  /*01c0*/  DADD R10, -RZ, -R2 ;  /* 0x00000000ff0a7229 */ /* 0x020fe20000000902 */
[----:B------:R-:W-:Y:S03]  /*01d0*/  BSSY.RECONVERGENT B0, `(.L_x_159) ;  /* 0x0000037000007945 */ /* 0x000fe60003800200 */
[----:B------:R-:W-:-:S06]  /*01e0*/  DFMA R4, R2, -R4, 6.75539944105574400000e+15 ;  /* 0x433800000204742b */ /* 0x000fcc0000000804 */
[----:B------:R-:W-:Y:S02]  /*01f0*/  FSETP.GEU.AND P0, PT, |R11|, 4.1917929649353027344, PT ;  /* 0x4086232b0b00780b */ /* 0x000fe40003f0e200 */
[----:B------:R-:W-:-:S08]  /*0200*/  DADD R6, R4, -6.75539944105574400000e+15 ;  /* 0xc338000004067429 */ /* 0x000fd00000000000 */
[----:B------:R-:W-:Y:S01]  /*0210*/  DFMA R8, R6, -UR6, -R2 ;  /* 0x8000000606087c2b */ /* 0x000fe20008000802 */
[----:B------:R-:W-:Y:S01]  /*0220*/  UMOV UR6, 0x3b39803f ;  /* 0x3b39803f00067882 */ /* 0x000fe20000000000 */
[----:B------:R-:W-:-:S06]  /*0230*/  UMOV UR7, 0x3c7abc9e ;  /* 0x3c7abc9e00077882 */ /* 0x000fcc0000000000 */
[----:B------:R-:W-:Y:S01]  /*0240*/  DFMA R6, R6, -UR6, R8 ;  /* 0x8000000606067c2b */ /* 0x000fe20008000008 */
[----:B------:R-:W-:Y:S01]  /*0250*/  UMOV UR6, 0x69ce2bdf ;  /* 0x69ce2bdf00067882 */ /* 0x000fe20000000000 */
[----:B------:R-:W-:Y:S01]  /*0260*/  IMAD.MOV.U32 R8, RZ, RZ, -0x35dec16 ;  /* 0xfca213eaff087424 */ /* 0x000fe200078e00ff */
[----:B------:R-:W-:Y:S01]  /*0270*/  MOV R9, 0x3e928af3 ;  /* 0x3e928af300097802 */ /* 0x000fe20000000f00 */
[----:B------:R-:W-:-:S05]  /*0280*/  UMOV UR7, 0x3e5ade15 ;  /* 0x3e5ade1500077882 */ /* 0x000fca0000000000 */
[----:B------:R-:W-:Y:S01]  /*0290*/  DFMA R8, R6, UR6, R8 ;  /* 0x0000000606087c2b */ /* 0x000fe20008000008 */
[----:B------:R-:W-:Y:S01]  /*02a0*/  UMOV UR6, 0x62401315 ;  /* 0x6240131500067882 */ /* 0x000fe20000000000 */
[----:B------:R-:W-:-:S06]  /*02b0*/  UMOV UR7, 0x3ec71dee ;  /* 0x3ec71dee00077882 */ /* 0x000fcc0000000000 */
[----:B------:R-:W-:Y:S01]  /*02c0*/  DFMA R8, R6, R8, UR6 ;  /* 0x0000000606087e2b */ /* 0x000fe20008000008 */
        /* <DEDUP_REMOVED lines=20> */
[----:B------:R-:W-:-:S08]  /*0410*/  DFMA R8, R6, R8, UR6 ;  /* 0x0000000606087e2b */ /* 0x000fd00008000008 */
[----:B------:R-:W-:-:S08]  /*0420*/  DFMA R8, R6, R8, 1 ;  /* 0x3ff000000608742b */ /* 0x000fd00000000008 */
[----:B------:R-:W-:-:S10]  /*0430*/  DFMA R8, R6, R8, 1 ;  /* 0x3ff000000608742b */ /* 0x000fd40000000008 */
[----:B------:R-:W-:Y:S02]  /*0440*/  IMAD R7, R4, 0x100000, R9 ;  /* 0x0010000004077824 */ /* 0x000fe400078e0209 */
[----:B------:R-:W-:Y:S01]  /*0450*/  IMAD.MOV.U32 R6, RZ, RZ, R8 ;  /* 0x000000ffff067224 */ /* 0x000fe200078e0008 */
[----:B------:R-:W-:Y:S06]  /*0460*/  @!P0 BRA `(.L_x_160) ;  /* 0x0000000000348947 */ /* 0x000fec0003800000 */
[----:B------:R-:W-:Y:S01]  /*0470*/  FSETP.GEU.AND P1, PT, |R11|, 4.2275390625, PT ;  /* 0x408748000b00780b */ /* 0x000fe20003f2e200 */
[C---:B------:R-:W-:Y:S02]  /*0480*/  DADD R6, -R2.reuse, +INF ;  /* 0x7ff0000002067429 */ /* 0x040fe40000000100 */
[----:B------:R-:W-:-:S08]  /*0490*/  DSETP.GT.AND P0, PT, R2, RZ, PT ;  /* 0x000000ff0200722a */ /* 0x000fd00003f04000 */
[----:B------:R-:W-:Y:S02]  /*04a0*/  FSEL R6, R6, RZ, !P0 ;  /* 0x000000ff06067208 */ /* 0x000fe40004000000 */
[----:B------:R-:W-:Y:S02]  /*04b0*/  @!P1 LEA.HI R5, R4, R4, RZ, 0x1 ;  /* 0x0000000404059211 */ /* 0x000fe400078f08ff */
[----:B------:R-:W-:Y:S02]  /*04c0*/  @!P1 MOV R2, R8 ;  /* 0x0000000800029202 */ /* 0x000fe40000000f00 */
[----:B------:R-:W-:Y:S02]  /*04d0*/  @!P1 SHF.R.S32.HI R5, RZ, 0x1, R5 ;  /* 0x00000001ff059819 */ /* 0x000fe40000011405 */
[----:B------:R-:W-:-:S03]  /*04e0*/  FSEL R7, R7, RZ, !P0 ;  /* 0x000000ff07077208 */ /* 0x000fc60004000000 */
[----:B------:R-:W-:Y:S02]  /*04f0*/  @!P1 IMAD.IADD R4, R4, 0x1, -R5 ;  /* 0x0000000104049824 */ /* 0x000fe400078e0a05 */
[----:B------:R-:W-:-:S03]  /*0500*/  @!P1 IMAD R3, R5, 0x100000, R9 ;  /* 0x0010000005039824 */ /* 0x000fc600078e0209 */
[----:B------:R-:W-:Y:S01]  /*0510*/  @!P1 LEA R5, R4, 0x3ff00000, 0x14 ;  /* 0x3ff0000004059811 */ /* 0x000fe200078ea0ff */
[----:B------:R-:W-:-:S06]  /*0520*/  @!P1 IMAD.MOV.U32 R4, RZ, RZ, RZ ;  /* 0x000000ffff049224 */ /* 0x000fcc00078e00ff */
[----:B------:R-:W-:-:S11]  /*0530*/  @!P1 DMUL R6, R2, R4 ;  /* 0x0000000402069228 */ /* 0x000fd60000000000 */
.L_x_160:
[----:B------:R-:W-:Y:S05]  /*0540*/  BSYNC.RECONVERGENT B0 ;  /* 0x0000000000007941 */ /* 0x000fea0003800200 */
.L_x_159:
[----:B------:R-:W-:Y:S01]  /*0550*/  DADD R8, R6, 1 ;  /* 0x3ff0000006087429 */ /* 0x000fe20000000000 */
[----:B------:R-:W-:Y:S05]  /*0560*/  BSSY.RECONVERGENT B0, `(.L_x_161) ;  /* 0x0000010000007945 */ /* 0x000fea0003800200 */
[----:B------:R-:W0:Y:S04]  /*0570*/  MUFU.RCP64H R3, R9 ;  /* 0x0000000900037308 */ /* 0x000e280000001800 */
[----:B------:R-:W-:-:S05]  /*0580*/  VIADD R2, R9, 0x300402 ;  /* 0x0030040209027836 */ /* 0x000fca0000000000 */
[----:B------:R-:W-:Y:S01]  /*0590*/  FSETP.GEU.AND P0, PT, |R2|, 5.8789094863358348022e-39, PT ;  /* 0x004004020200780b */ /* 0x000fe20003f0e200 */
[----:B0-----:R-:W-:-:S08]  /*05a0*/  DFMA R4, -R8, R2, 1 ;  /* 0x3ff000000804742b */ /* 0x001fd00000000102 */
[----:B------:R-:W-:-:S08]  /*05b0*/  DFMA R4, R4, R4, R4 ;  /* 0x000000040404722b */ /* 0x000fd00000000004 */
[----:B------:R-:W-:-:S08]  /*05c0*/  DFMA R4, R2, R4, R2 ;  /* 0x000000040204722b */ /* 0x000fd00000000002 */
[----:B------:R-:W-:-:S08]  /*05d0*/  DFMA R6, -R8, R4, 1 ;  /* 0x3ff000000806742b */ /* 0x000fd00000000104 */
[----:B------:R-:W-:Y:S01]  /*05e0*/  DFMA R2, R4, R6, R4 ;  /* 0x000000060402722b */ /* 0x000fe20000000004 */
[----:B------:R-:W-:Y:S10]  /*05f0*/  @P0 BRA `(.L_x_162) ;  /* 0x0000000000180947 */ /* 0x000ff40003800000 */
[----:B------:R-:W-:-:S05]  /*0600*/  LOP3.LUT R2, R9, 0x7fffffff, RZ, 0xc0, !PT ;  /* 0x7fffffff09027812 */ /* 0x000fca00078ec0ff */
[----:B------:R-:W-:Y:S01]  /*0610*/  VIADD R3, R2, 0xfff00000 ;  /* 0xfff0000002037836 */ /* 0x000fe20000000000 */
[----:B------:R-:W-:-:S07]  /*0620*/  MOV R2, 0x640 ;  /* 0x0000064000027802 */ /* 0x000fce0000000f00 */
[----:B------:R-:W-:Y:S05]  /*0630*/  CALL.REL.NOINC `($__internal_1_$__cuda_sm20_dblrcp_rn_slowpath_v3) ;  /* 0x0000000400947944 */ /* 0x000fea0003c00000 */
[----:B------:R-:W-:Y:S01]  /*0640*/  IMAD.MOV.U32 R2, RZ, RZ, R6 ;  /* 0x000000ffff027224 */ /* 0x000fe200078e0006 */
[----:B------:R-:W-:-:S07]  /*0650*/  MOV R3, R7 ;  /* 0x0000000700037202 */ /* 0x000fce0000000f00 */
.L_x_162:
[----:B------:R-:W-:Y:S05]  /*0660*/  BSYNC.RECONVERGENT B0 ;  /* 0x0000000000007941 */ /* 0x000fea0003800200 */
.L_x_161:
[----:B------:R-:W-:Y:S05]  /*0670*/  BRA `(.L_x_158) ;  /* 0x0000000400747947 */ /* 0x000fea0003800000 */
.L_x_157:
[----:B------:R-:W-:-:S05]  /*0680*/  IMAD.MOV.U32 R5, RZ, RZ, -0x3 ;  /* 0xfffffffdff057424 */ /* 0x000fca00078e00ff */
[----:B------:R-:W-:-:S05]  /*0690*/  VIADDMNMX.U32 R4, R4, R5, 0x2, PT ;  /* 0x0000000204047446 */ /* 0x000fca0003800005 */
[----:B------:R-:W-:-:S04]  /*06a0*/  IMAD.SHL.U32 R6, R4, 0x4, RZ ;  /* 0x0000000404067824 */ /* 0x000fc800078e00ff */
[----:B------:R-:W0:Y:S02]  /*06b0*/  LDC R4, c[0x2][R6+0xc] ;  /* 0x0080030006047b82 */ /* 0x000e240000000800 */
[----:B0-----:R-:W-:-:S04]  /*06c0*/  SHF.R.S32.HI R5, RZ, 0x1f, R4 ;  /* 0x0000001fff057819 */ /* 0x001fc80000011404 */
.L_x_222:
[----:B------:R-:W-:Y:S05]  /*06d0*/  BRX R4 -0x6e0                                                       (*"BRANCH_TARGETS .L_x_223,.L_x_224,.L_x_158"*) ;  /* 0xfffffff804487949 */ /* 0x000fea000383ffff */
.L_x_224:
[----:B------:R-:W-:Y:S01]  /*06e0*/  UMOV UR6, 0x88e368f1 ;  /* 0x88e368f100067882 */ /* 0x000fe20000000000 */
[----:B------:R-:W-:Y:S02]  /*06f0*/  UMOV UR7, 0x3ee4f8b5 ;  /* 0x3ee4f8b500077882 */ /* 0x000fe40000000000 */
[----:B-----5:R-:W-:Y:S01]  /*0700*/  DSETP.GT.AND P0, PT, R2, UR6, PT ;  /* 0x0000000602007e2a */ /* 0x020fe2000bf04000 */
[----:B------:R-:W-:-:S05]  /*0710*/  IMAD.MOV.U32 R2, RZ, RZ, RZ ;  /* 0x000000ffff027224 */ /* 0x000fca00078e00ff */
[----:B------:R-:W-:Y:S01]  /*0720*/  FSEL R3, RZ, 1.875, !P0 ;  /* 0x3ff00000ff037808 */ /* 0x000fe20004000000 */
[----:B------:R-:W-:Y:S07]  /*0730*/  BRA `(.L_x_158) ;  /* 0x0000000400447947 */ /* 0x000fee0003800000 */
.L_x_223:
[----:B------:R-:W-:Y:S01]  /*0740*/  IMAD.MOV.U32 R4, RZ, RZ, 0x652b82fe ;  /* 0x652b82feff047424 */ /* 0x000fe200078e00ff */
[----:B------:R-:W-:Y:S01]  /*0750*/  MOV R5, 0x3ff71547 ;  /* 0x3ff7154700057802 */ /* 0x000fe20000000f00 */
[----:B------:R-:W-:Y:S01]  /*0760*/  UMOV UR6, 0xfefa39ef ;  /* 0xfefa39ef00067882 */ /* 0x000fe20000000000 */
[----:B------:R-:W-:Y:S01]  /*0770*/  UMOV UR7, 0x3fe62e42 ;  /* 0x3fe62e4200077882 */ /* 0x000fe20000000000 */
[----:B-----5:R-:W-:Y:S01]  /*0780*/  DADD R10, -RZ, -R2 ;  /* 0x00000000ff0a7229 */ /* 0x020fe20000000902 */
[----:B------:R-:W-:Y:S02]  /*0790*/  BSSY.RECONVERGENT B0, `(.L_x_163) ;  /* 0x0000037000007945 */ /* 0x000fe40003800200 */
[----:B------:R-:W-:-:S07]  /*07a0*/  DFMA R4, R2, -R4, 6.75539944105574400000e+15 ;  /* 0x433800000204742b */ /* 0x000fce0000000804 */
[----:B------:R-:W-:Y:S01]  /*07b0*/  FSETP.GEU.AND P0, PT, |R11|, 4.1917929649353027344, PT ;  /* 0x4086232b0b00780b */ /* 0x000fe20003f0e200 */
[----:B------:R-:W-:-:S08]  /*07c0*/  DADD R6, R4, -6.75539944105574400000e+15 ;  /* 0xc338000004067429 */ /* 0x000fd00000000000 */
[----:B------:R-:W-:Y:S01]  /*07d0*/  DFMA R8, R6, -UR6, -R2 ;  /* 0x8000000606087c2b */ /* 0x000fe20008000802 */
[----:B------:R-:W-:Y:S01]  /*07e0*/  UMOV UR6, 0x3b39803f ;  /* 0x3b39803f00067882 */ /* 0x000fe20000000000 */
[----:B------:R-:W-:-:S06]  /*07f0*/  UMOV UR7, 0x3c7abc9e ;  /* 0x3c7abc9e00077882 */ /* 0x000fcc0000000000 */
[----:B------:R-:W-:Y:S01]  /*0800*/  DFMA R6, R6, -UR6, R8 ;  /* 0x8000000606067c2b */ /* 0x000fe20008000008 */
[----:B------:R-:W-:Y:S01]  /*0810*/  UMOV UR6, 0x69ce2bdf ;  /* 0x69ce2bdf00067882 */ /* 0x000fe20000000000 */
[----:B------:R-:W-:Y:S01]  /*0820*/  IMAD.MOV.U32 R8, RZ, RZ, -0x35dec16 ;  /* 0xfca213eaff087424 */ /* 0x000fe200078e00ff */
[----:B------:R-:W-:Y:S01]  /*0830*/  UMOV UR7, 0x3e5ade15 ;  /* 0x3e5ade1500077882 */ /* 0x000fe20000000000 */
[----:B------:R-:W-:-:S06]  /*0840*/  IMAD.MOV.U32 R9, RZ, RZ, 0x3e928af3 ;  /* 0x3e928af3ff097424 */ /* 0x000fcc00078e00ff */
        /* <DEDUP_REMOVED lines=34> */
[----:B------:R-:W-:Y:S01]  /*0a70*/  @!P0 LEA.HI R5, R4, R4, RZ, 0x1 ;  /* 0x0000000404058211 */ /* 0x000fe200078f08ff */
[----:B------:R-:W-:Y:S01]  /*0a80*/  @!P0 IMAD.MOV.U32 R2, RZ, RZ, R8 ;  /* 0x000000ffff028224 */ /* 0x000fe200078e0008 */
[----:B------:R-:W-:Y:S02]  /*0a90*/  FSEL R7, R7, RZ, !P1 ;  /* 0x000000ff07077208 */ /* 0x000fe40004800000 */
[----:B------:R-:W-:-:S04]  /*0aa0*/  @!P0 SHF.R.S32.HI R5, RZ, 0x1, R5 ;  /* 0x00000001ff058819 */ /* 0x000fc80000011405 */
[----:B------:R-:W-:Y:S01]  /*0ab0*/  @!P0 IADD3 R4, PT, PT, R4, -R5, RZ ;  /* 0x8000000504048210 */ /* 0x000fe20007ffe0ff */
[----:B------:R-:W-:-:S03]  /*0ac0*/  @!P0 IMAD R3, R5, 0x100000, R9 ;  /* 0x0010000005038824 */ /* 0x000fc600078e0209 */
[----:B------:R-:W-:Y:S01]  /*0ad0*/  @!P0 LEA R5, R4, 0x3ff00000, 0x14 ;  /* 0x3ff0000004058811 */ /* 0x000fe200078ea0ff */
[----:B------:R-:W-:-:S06]  /*0ae0*/  @!P0 IMAD.MOV.U32 R4, RZ, RZ, RZ ;  /* 0x000000ffff048224 */ /* 0x000fcc00078e00ff */
[----:B------:R-:W-:-:S11]  /*0af0*/  @!P0 DMUL R6, R2, R4 ;  /* 0x0000000402068228 */ /* 0x000fd60000000000 */
.L_x_164:
[----:B------:R-:W-:Y:S05]  /*0b00*/  BSYNC.RECONVERGENT B0 ;  /* 0x0000000000007941 */ /* 0x000fea0003800200 */
.L_x_163:
        /* <DEDUP_REMOVED lines=11> */
[----:B------:R-:W-:-:S04]  /*0bc0*/  LOP3.LUT R2, R9, 0x7fffffff, RZ, 0xc0, !PT ;  /* 0x7fffffff09027812 */ /* 0x000fc800078ec0ff */
[----:B------:R-:W-:Y:S02]  /*0bd0*/  IADD3 R3, PT, PT, R2, -0x100000, RZ ;  /* 0xfff0000002037810 */ /* 0x000fe40007ffe0ff */
[----:B------:R-:W-:-:S07]  /*0be0*/  MOV R2, 0xc00 ;  /* 0x00000c0000027802 */ /* 0x000fce0000000f00 */
[----:B------:R-:W-:Y:S05]  /*0bf0*/  CALL.REL.NOINC `($__internal_1_$__cuda_sm20_dblrcp_rn_slowpath_v3) ;  /* 0x0000000000247944 */ /* 0x000fea0003c00000 */
[----:B------:R-:W-:Y:S02]  /*0c00*/  IMAD.MOV.U32 R2, RZ, RZ, R6 ;  /* 0x000000ffff027224 */ /* 0x000fe400078e0006 */
[----:B------:R-:W-:-:S07]  /*0c10*/  IMAD.MOV.U32 R3, RZ, RZ, R7 ;  /* 0x000000ffff037224 */ /* 0x000fce00078e0007 */
.L_x_166:
[----:B------:R-:W-:Y:S05]  /*0c20*/  BSYNC.RECONVERGENT B0 ;  /* 0x0000000000007941 */ /* 0x000fea0003800200 */
.L_x_165:
[----:B------:R-:W-:-:S08]  /*0c30*/  DADD R4, -R2, 1 ;  /* 0x3ff0000002047429 */ /* 0x000fd00000000100 */
[----:B------:R-:W-:-:S11]  /*0c40*/  DMUL R2, R4, R2 ;  /* 0x0000000204027228 */ /* 0x000fd60000000000 */
.L_x_158:
[----:B------:R-:W0:Y:S02]  /*0c50*/  LDC.64 R4, c[0x0][0x388] ;  /* 0x0000e200ff047b82 */ /* 0x000e240000000a00 */
[----:B0-----:R-:W-:-:S05]  /*0c60*/  IMAD.WIDE.U32 R4, R0, 0x8, R4 ;  /* 0x0000000800047825 */ /* 0x001fca00078e0004 */
[----:B-----5:R-:W-:Y:S01]  /*0c70*/  STG.E.64 desc[UR4][R4.64], R2 ;  /* 0x0000000204007986 */ /* 0x020fe2000c101b04 */
[----:B------:R-:W-:Y:S05]  /*0c80*/  EXIT ;  /* 0x000000000000794d */ /* 0x000fea0003800000 */
        .weak           $__internal_1_$__cuda_sm20_dblrcp_rn_slowpath_v3
        .type           $__internal_1_$__cuda_sm20_dblrcp_rn_slowpath_v3,@function
        .size           $__internal_1_$__cuda_sm20_dblrcp_rn_slowpath_v3,(.L_x_235 - $__internal_1_$__cuda_sm20_dblrcp_rn_slowpath_v3)
$__internal_1_$__cuda_sm20_dblrcp_rn_slowpath_v3:
[----:B------:R-:W-:Y:S01]  /*0c90*/  IMAD.MOV.U32 R4, RZ, RZ, R8 ;  /* 0x000000ffff047224 */ /* 0x000fe200078e0008 */
[----:B------:R-:W-:Y:S01]  /*0ca0*/  BSSY.RECONVERGENT B1, `(.L_x_167) ;  /* 0x0000026000017945 */ /* 0x000fe20003800200 */
[----:B------:R-:W-:-:S06]  /*0cb0*/  IMAD.MOV.U32 R5, RZ, RZ, R9 ;  /* 0x000000ffff057224 */ /* 0x000fcc00078e0009 */
[----:B------:R-:W-:-:S14]  /*0cc0*/  DSETP.GTU.AND P0, PT, |R4|, +INF , PT ;  /* 0x7ff000000400742a */ /* 0x000fdc0003f0c200 */
[----:B------:R-:W-:Y:S05]  /*0cd0*/  @P0 BRA `(.L_x_168) ;  /* 0x0000000000800947 */ /* 0x000fea0003800000 */
[----:B------:R-:W-:-:S04]  /*0ce0*/  LOP3.LUT R8, R9, 0x7fffffff, RZ, 0xc0, !PT ;  /* 0x7fffffff09087812 */ /* 0x000fc800078ec0ff */
[----:B------:R-:W-:-:S04]  /*0cf0*/  IADD3 R6, PT, PT, R8, -0x1, RZ ;  /* 0xffffffff08067810 */ /* 0x000fc80007ffe0ff */
[----:B------:R-:W-:-:S13]  /*0d00*/  ISETP.GE.U32.AND P0, PT, R6, 0x7fefffff, PT ;  /* 0x7fefffff0600780c */ /* 0x000fda0003f06070 */
[----:B------:R-:W-:Y:S01]  /*0d10*/  @P0 LOP3.LUT R7, R5, 0x7ff00000, RZ, 0x3c, !PT ;  /* 0x7ff0000005070812 */ /* 0x000fe200078e3cff */
[----:B------:R-:W-:Y:S01]  /*0d20*/  @P0 IMAD.MOV.U32 R6, RZ, RZ, RZ ;  /* 0x000000ffff060224 */ /* 0x000fe200078e00ff */
[----:B------:R-:W-:Y:S06]  /*0d30*/  @P0 BRA `(.L_x_169) ;  /* 0x0000000000700947 */ /* 0x000fec0003800000 */
[----:B------:R-:W-:-:S13]  /*0d40*/  ISETP.GE.U32.AND P0, PT, R8, 0x1000001, PT ;  /* 0x010000010800780c */ /* 0x000fda0003f06070 */
[----:B------:R-:W-:Y:S05]  /*0d50*/  @!P0 BRA `(.L_x_170) ;  /* 0x0000000000388947 */ /* 0x000fea0003800000 */
[----:B------:R-:W-:Y:S02]  /*0d60*/  VIADD R7, R5, 0xc0200000 ;  /* 0xc020000005077836 */ /* 0x000fe40000000000 */
[----:B------:R-:W-:Y:S02]  /*0d70*/  IMAD.MOV.U32 R6, RZ, RZ, R4 ;  /* 0x000000ffff067224 */ /* 0x000fe400078e0004 */
[----:B------:R-:W0:Y:S01]  /*0d80*/  MUFU.RCP64H R9, R7 ;  /* 0x0000000700097308 */ /* 0x000e220000001800 */
[----:B------:R-:W-:-:S06]  /*0d90*/  IMAD.MOV.U32 R8, RZ, RZ, R3 ;  /* 0x000000ffff087224 */ /* 0x000fcc00078e0003 */
[----:B0-----:R-:W-:-:S08]  /*0da0*/  DFMA R10, -R6, R8, 1 ;  /* 0x3ff00000060a742b */ /* 0x001fd00000000108 */
[----:B------:R-:W-:-:S08]  /*0db0*/  DFMA R10, R10, R10, R10 ;  /* 0x0000000a0a0a722b */ /* 0x000fd0000000000a */
[----:B------:R-:W-:-:S08]  /*0dc0*/  DFMA R10, R8, R10, R8 ;  /* 0x0000000a080a722b */ /* 0x000fd00000000008 */
[----:B------:R-:W-:-:S08]  /*0dd0*/  DFMA R8, -R6, R10, 1 ;  /* 0x3ff000000608742b */ /* 0x000fd0000000010a */
[----:B------:R-:W-:-:S08]  /*0de0*/  DFMA R8, R10, R8, R10 ;  /* 0x000000080a08722b */ /* 0x000fd0000000000a */
[----:B------:R-:W-:-:S08]  /*0df0*/  DMUL R8, R8, 2.2250738585072013831e-308 ;  /* 0x0010000008087828 */ /* 0x000fd00000000000 */
[----:B------:R-:W-:-:S08]  /*0e00*/  DFMA R4, -R4, R8, 1 ;  /* 0x3ff000000404742b */ /* 0x000fd00000000108 */
[----:B------:R-:W-:-:S08]  /*0e10*/  DFMA R4, R4, R4, R4 ;  /* 0x000000040404722b */ /* 0x000fd00000000004 */
[----:B------:R-:W-:Y:S01]  /*0e20*/  DFMA R6, R8, R4, R8 ;  /* 0x000000040806722b */ /* 0x000fe20000000008 */
[----:B------:R-:W-:Y:S10]  /*0e30*/  BRA `(.L_x_169) ;  /* 0x0000000000307947 */ /* 0x000ff40003800000 */
.L_x_170:
[----:B------:R-:W-:Y:S01]  /*0e40*/  DMUL R4, R4, 8.11296384146066816958e+31 ;  /* 0x4690000004047828 */ /* 0x000fe20000000000 */
[----:B------:R-:W-:-:S05]  /*0e50*/  MOV R6, R3 ;  /* 0x0000000300067202 */ /* 0x000fca0000000f00 */
[----:B------:R-:W0:Y:S02]  /*0e60*/  MUFU.RCP64H R7, R5 ;  /* 0x0000000500077308 */ /* 0x000e240000001800 */
[----:B0-----:R-:W-:-:S08]  /*0e70*/  DFMA R8, -R4, R6, 1 ;  /* 0x3ff000000408742b */ /* 0x001fd00000000106 */
[----:B------:R-:W-:-:S08]  /*0e80*/  DFMA R8, R8, R8, R8 ;  /* 0x000000080808722b */ /* 0x000fd00000000008 */
[----:B------:R-:W-:-:S08]  /*0e90*/  DFMA R8, R6, R8, R6 ;  /* 0x000000080608722b */ /* 0x000fd00000000006 */
[----:B------:R-:W-:-:S08]  /*0ea0*/  DFMA R6, -R4, R8, 1 ;  /* 0x3ff000000406742b */ /* 0x000fd00000000108 */
[----:B------:R-:W-:-:S08]  /*0eb0*/  DFMA R6, R8, R6, R8 ;  /* 0x000000060806722b */ /* 0x000fd00000000008 */
[----:B------:R-:W-:Y:S01]  /*0ec0*/  DMUL R6, R6, 8.11296384146066816958e+31 ;  /* 0x4690000006067828 */ /* 0x000fe20000000000 */
[----:B------:R-:W-:Y:S10]  /*0ed0*/  BRA `(.L_x_169) ;  /* 0x0000000000087947 */ /* 0x000ff40003800000 */
.L_x_168:
[----:B------:R-:W-:Y:S01]  /*0ee0*/  LOP3.LUT R7, R5, 0x80000, RZ, 0xfc, !PT ;  /* 0x0008000005077812 */ /* 0x000fe200078efcff */
[----:B------:R-:W-:-:S07]  /*0ef0*/  IMAD.MOV.U32 R6, RZ, RZ, R4 ;  /* 0x000000ffff067224 */ /* 0x000fce00078e0004 */
.L_x_169:
[----:B------:R-:W-:Y:S05]  /*0f00*/  BSYNC.RECONVERGENT B1 ;  /* 0x0000000000017941 */ /* 0x000fea0003800200 */
.L_x_167:
[----:B------:R-:W-:-:S04]  /*0f10*/  IMAD.MOV.U32 R3, RZ, RZ, 0x0 ;  /* 0x00000000ff037424 */ /* 0x000fc800078e00ff */
[----:B------:R-:W-:Y:S05]  /*0f20*/  RET.REL.NODEC R2 `(_Z15function_kernelPdS_i) ;  /* 0xfffffff002347950 */ /* 0x000fea0003c3ffff */
.L_x_171:
        /* <DEDUP_REMOVED lines=13> */
.L_x_235:


//--------------------- .text._Z14operate_kernelPdS_di --------------------------
	.section	.text._Z14operate_kernelPdS_di,"ax",@progbits
	.align	128
        .global         _Z14operate_kernelPdS_di
        .type           _Z14operate_kernelPdS_di,@function
        .size           _Z14operate_kernelPdS_di,(.L_x_236 - _Z14operate_kernelPdS_di)
        .other          _Z14operate_kernelPdS_di,@"STO_CUDA_ENTRY STV_DEFAULT"
_Z14operate_kernelPdS_di:
.text._Z14operate_kernelPdS_di:
        /* <DEDUP_REMOVED lines=17> */
.L_x_226:
[----:B------:R-:W-:Y:S05]  /*0110*/  BRX R2 -0x120                                                       (*"BRANCH_TARGETS .L_x_227,.L_x_228,.L_x_173"*) ;  /* 0xfffffffc02b87949 */ /* 0x000fea000383ffff */
.L_x_228:
[----:B------:R-:W0:Y:S02]  /*0120*/  LDCU.64 UR6, c[0x0][0x390] ;  /* 0x00007200ff0677ac */ /* 0x000e240008000a00 */
[----:B0----5:R-:W-:Y:S01]  /*0130*/  DADD R6, R6, -UR6 ;  /* 0x8000000606067e29 */ /* 0x021fe20008000000 */
[----:B------:R-:W-:Y:S10]  /*0140*/  BRA `(.L_x_173) ;  /* 0x0000000000907947 */ /* 0x000ff40003800000 */
.L_x_227:
[----:B------:R-:W0:Y:S02]  /*0150*/  LDCU.64 UR6, c[0x0][0x390] ;  /* 0x00007200ff0677ac */ /* 0x000e240008000a00 */
[----:B0----5:R-:W-:Y:S01]  /*0160*/  DADD R6, R6, UR6 ;  /* 0x0000000606067e29 */ /* 0x021fe20008000000 */
[----:B------:R-:W-:Y:S10]  /*0170*/  BRA `(.L_x_173) ;  /* 0x0000000000847947 */ /* 0x000ff40003800000 */
.L_x_172:
[----:B------:R-:W-:-:S05]  /*0180*/  IMAD.MOV.U32 R3, RZ, RZ, -0x3 ;  /* 0xfffffffdff037424 */ /* 0x000fca00078e00ff */
[----:B------:R-:W-:-:S05]  /*0190*/  VIADDMNMX.U32 R2, R2, R3, 0x2, PT ;  /* 0x0000000202027446 */ /* 0x000fca0003800003 */
[----:B------:R-:W-:-:S04]  /*01a0*/  IMAD.SHL.U32 R4, R2, 0x4, RZ ;  /* 0x0000000402047824 */ /* 0x000fc800078e00ff */
[----:B------:R-:W0:Y:S02]  /*01b0*/  LDC R2, c[0x2][R4+0xc] ;  /* 0x0080030004027b82 */ /* 0x000e240000000800 */
[----:B0-----:R-:W-:-:S04]  /*01c0*/  SHF.R.S32.HI R3, RZ, 0x1f, R2 ;  /* 0x0000001fff037819 */ /* 0x001fc80000011402 */
.L_x_230:
[----:B------:R-:W-:Y:S05]  /*01d0*/  BRX R2 -0x1e0                                                       (*"BRANCH_TARGETS .L_x_231,.L_x_232,.L_x_173"*) ;  /* 0xfffffffc02887949 */ /* 0x000fea000383ffff */
.L_x_232:
[----:B------:R-:W0:Y:S01]  /*01e0*/  LDCU.64 UR6, c[0x0][0x390] ;  /* 0x00007200ff0677ac */ /* 0x000e220008000a00 */
[----:B------:R-:W-:Y:S01]  /*01f0*/  IMAD.MOV.U32 R4, RZ, RZ, -0x1e869b6b ;  /* 0xe1796495ff047424 */ /* 0x000fe200078e00ff */
[----:B-----5:R-:W-:Y:S01]  /*0200*/  FSETP.GEU.AND P1, PT, |R7|, 6.5827683646048100446e-37, PT ;  /* 0x036000000700780b */ /* 0x020fe20003f2e200 */
[----:B------:R-:W-:Y:S01]  /*0210*/  IMAD.MOV.U32 R5, RZ, RZ, 0x3da5fd7f ;  /* 0x3da5fd7fff057424 */ /* 0x000fe200078e00ff */
[----:B------:R-:W-:Y:S01]  /*0220*/  BSSY.RECONVERGENT B0, `(.L_x_174) ;  /* 0x0000011000007945 */ /* 0x000fe20003800200 */
[----:B------:R-:W-:-:S04]  /*0230*/  IMAD.MOV.U32 R2, RZ, RZ, 0x1 ;  /* 0x00000001ff027424 */ /* 0x000fc800078e00ff */
        /* <DEDUP_REMOVED lines=13> */
[----:B------:R-:W-:-:S07]  /*0310*/  MOV R10, 0x330 ;  /* 0x00000330000a7802 */ /* 0x000fce0000000f00 */
[----:B------:R-:W-:Y:S05]  /*0320*/  CALL.REL.NOINC `($__internal_2_$__cuda_sm20_div_rn_f64_full) ;  /* 0x0000000000287944 */ /* 0x000fea0003c00000 */
.L_x_175:
[----:B------:R-:W-:Y:S05]  /*0330*/  BSYNC.RECONVERGENT B0 ;  /* 0x0000000000007941 */ /* 0x000fea0003800200 */
.L_x_174:
[----:B------:R-:W-:Y:S02]  /*0340*/  IMAD.MOV.U32 R6, RZ, RZ, R2 ;  /* 0x000000ffff067224 */ /* 0x000fe400078e0002 */
[----:B------:R-:W-:Y:S01]  /*0350*/  IMAD.MOV.U32 R7, RZ, RZ, R3 ;  /* 0x000000ffff077224 */ /* 0x000fe200078e0003 */
[----:B------:R-:W-:Y:S06]  /*0360*/  BRA `(.L_x_173) ;  /* 0x0000000000087947 */ /* 0x000fec0003800000 */
.L_x_231:
[----:B------:R-:W0:Y:S02]  /*0370*/  LDCU.64 UR6, c[0x0][0x390] ;  /* 0x00007200ff0677ac */ /* 0x000e240008000a00 */
[----:B0----5:R-:W-:-:S11]  /*0380*/  DMUL R6, R6, UR6 ;  /* 0x0000000606067c28 */ /* 0x021fd60008000000 */
.L_x_173:
[----:B------:R-:W0:Y:S02]  /*0390*/  LDC.64 R2, c[0x0][0x388] ;  /* 0x0000e200ff027b82 */ /* 0x000e240000000a00 */
[----:B0-----:R-:W-:-:S05]  /*03a0*/  IMAD.WIDE.U32 R2, R0, 0x8, R2 ;  /* 0x0000000800027825 */ /* 0x001fca00078e0002 */
[----:B-----5:R-:W-:Y:S01]  /*03b0*/  STG.E.64 desc[UR4][R2.64], R6 ;  /* 0x0000000602007986 */ /* 0x020fe2000c101b04 */
[----:B------:R-:W-:Y:S05]  /*03c0*/  EXIT ;  /* 0x000000000000794d */ /* 0x000fea0003800000 */
        .weak           $__internal_2_$__cuda_sm20_div_rn_f64_full
        .type           $__internal_2_$__cuda_sm20_div_rn_f64_full,@function
        .size           $__internal_2_$__cuda_sm20_div_rn_f64_full,(.L_x_236 - $__internal_2_$__cuda_sm20_div_rn_f64_full)
$__internal_2_$__cuda_sm20_div_rn_f64_full:
[C---:B------:R-:W-:Y:S01]  /*03d0*/  FSETP.GEU.AND P0, PT, |R5|.reuse, 1.469367938527859385e-39, PT ;  /* 0x001000000500780b */ /* 0x040fe20003f0e200 */
[----:B------:R-:W-:Y:S01]  /*03e0*/  IMAD.MOV.U32 R16, RZ, RZ, 0x1 ;  /* 0x00000001ff107424 */ /* 0x000fe200078e00ff */
[----:B------:R-:W-:Y:S01]  /*03f0*/  LOP3.LUT R2, R5, 0x800fffff, RZ, 0xc0, !PT ;  /* 0x800fffff05027812 */ /* 0x000fe200078ec0ff */
[----:B------:R-:W-:Y:S01]  /*0400*/  BSSY.RECONVERGENT B1, `(.L_x_176) ;  /* 0x0000055000017945 */ /* 0x000fe20003800200 */
[C---:B------:R-:W-:Y:S02]  /*0410*/  FSETP.GEU.AND P2, PT, |R7|.reuse, 1.469367938527859385e-39, PT ;  /* 0x001000000700780b */ /* 0x040fe40003f4e200 */
[----:B------:R-:W-:Y:S01]  /*0420*/  LOP3.LUT R3, R2, 0x3ff00000, RZ, 0xfc, !PT ;  /* 0x3ff0000002037812 */ /* 0x000fe200078efcff */
[----:B------:R-:W-:Y:S01]  /*0430*/  IMAD.MOV.U32 R2, RZ, RZ, R4 ;  /* 0x000000ffff027224 */ /* 0x000fe200078e0004 */
[----:B------:R-:W-:Y:S02]  /*0440*/  LOP3.LUT R11, R7, 0x7ff00000, RZ, 0xc0, !PT ;  /* 0x7ff00000070b7812 */ /* 0x000fe400078ec0ff */
[----:B------:R-:W-:-:S03]  /*0450*/  LOP3.LUT R14, R5, 0x7ff00000, RZ, 0xc0, !PT ;  /* 0x7ff00000050e7812 */ /* 0x000fc600078ec0ff */
[----:B------:R-:W-:Y:S01]  /*0460*/  @!P0 DMUL R2, R4, 8.98846567431157953865e+307 ;  /* 0x7fe0000004028828 */ /* 0x000fe20000000000 */
[----:B------:R-:W-:-:S03]  /*0470*/  ISETP.GE.U32.AND P1, PT, R11, R14, PT ;  /* 0x0000000e0b00720c */ /* 0x000fc60003f26070 */
[----:B------:R-:W-:Y:S01]  /*0480*/  @!P2 LOP3.LUT R12, R5, 0x7ff00000, RZ, 0xc0, !PT ;  /* 0x7ff00000050ca812 */ /* 0x000fe200078ec0ff */
[----:B------:R-:W-:Y:S01]  /*0490*/  @!P2 IMAD.MOV.U32 R18, RZ, RZ, RZ ;  /* 0x000000ffff12a224 */ /* 0x000fe200078e00ff */
[----:B------:R-:W0:Y:S02]  /*04a0*/  MUFU.RCP64H R17, R3 ;  /* 0x0000000300117308 */ /* 0x000e240000001800 */
[----:B------:R-:W-:Y:S01]  /*04b0*/  @!P2 ISETP.GE.U32.AND P3, PT, R11, R12, PT ;  /* 0x0000000c0b00a20c */ /* 0x000fe20003f66070 */
[----:B------:R-:W-:-:S05]  /*04c0*/  IMAD.MOV.U32 R12, RZ, RZ, 0x1ca00000 ;  /* 0x1ca00000ff0c7424 */ /* 0x000fca00078e00ff */
[----:B------:R-:W-:-:S04]  /*04d0*/  @!P2 SEL R13, R12, 0x63400000, !P3 ;  /* 0x634000000c0da807 */ /* 0x000fc80005800000 */
[----:B------:R-:W-:-:S04]  /*04e0*/  @!P2 LOP3.LUT R13, R13, 0x80000000, R7, 0xf8, !PT ;  /* 0x800000000d0da812 */ /* 0x000fc800078ef807 */
[----:B------:R-:W-:Y:S01]  /*04f0*/  @!P2 LOP3.LUT R19, R13, 0x100000, RZ, 0xfc, !PT ;  /* 0x001000000d13a812 */ /* 0x000fe200078efcff */
[----:B0-----:R-:W-:-:S08]  /*0500*/  DFMA R8, R16, -R2, 1 ;  /* 0x3ff000001008742b */ /* 0x001fd00000000802 */
[----:B------:R-:W-:-:S08]  /*0510*/  DFMA R8, R8, R8, R8 ;  /* 0x000000080808722b */ /* 0x000fd00000000008 */
[----:B------:R-:W-:Y:S01]  /*0520*/  DFMA R16, R16, R8, R16 ;  /* 0x000000081010722b */ /* 0x000fe20000000010 */
[----:B------:R-:W-:Y:S01]  /*0530*/  SEL R9, R12, 0x63400000, !P1 ;  /* 0x634000000c097807 */ /* 0x000fe20004800000 */
[----:B------:R-:W-:-:S03]  /*0540*/  IMAD.MOV.U32 R8, RZ, RZ, R6 ;  /* 0x000000ffff087224 */ /* 0x000fc600078e0006 */
[----:B------:R-:W-:-:S03]  /*0550*/  LOP3.LUT R9, R9, 0x800fffff, R7, 0xf8, !PT ;  /* 0x800fffff09097812 */ /* 0x000fc600078ef807 */
[----:B------:R-:W-:-:S03]  /*0560*/  DFMA R20, R16, -R2, 1 ;  /* 0x3ff000001014742b */ /* 0x000fc60000000802 */
[----:B------:R-:W-:-:S05]  /*0570*/  @!P2 DFMA R8, R8, 2, -R18 ;  /* 0x400000000808a82b */ /* 0x000fca0000000812 */
[----:B------:R-:W-:Y:S01]  /*0580*/  DFMA R16, R16, R20, R16 ;  /* 0x000000141010722b */ /* 0x000fe20000000010 */
[----:B------:R-:W-:Y:S02]  /*0590*/  IMAD.MOV.U32 R21, RZ, RZ, R11 ;  /* 0x000000ffff157224 */ /* 0x000fe400078e000b */
[----:B------:R-:W-:Y:S01]  /*05a0*/  IMAD.MOV.U32 R20, RZ, RZ, R14 ;  /* 0x000000ffff147224 */ /* 0x000fe200078e000e */
[----:B------:R-:W-:Y:S02]  /*05b0*/  @!P0 LOP3.LUT R20, R3, 0x7ff00000, RZ, 0xc0, !PT ;  /* 0x7ff0000003148812 */ /* 0x000fe400078ec0ff */
[----:B------:R-:W-:Y:S02]  /*05c0*/  @!P2 LOP3.LUT R21, R9, 0x7ff00000, RZ, 0xc0, !PT ;  /* 0x7ff000000915a812 */ /* 0x000fe400078ec0ff */
[----:B------:R-:W-:Y:S01]  /*05d0*/  DMUL R18, R16, R8 ;  /* 0x0000000810127228 */ /* 0x000fe20000000000 */
[----:B------:R-:W-:Y:S02]  /*05e0*/  VIADD R22, R20, 0xffffffff ;  /* 0xffffffff14167836 */ /* 0x000fe40000000000 */
[----:B------:R-:W-:-:S05]  /*05f0*/  VIADD R13, R21, 0xffffffff ;  /* 0xffffffff150d7836 */ /* 0x000fca0000000000 */
[----:B------:R-:W-:Y:S01]  /*0600*/  DFMA R14, R18, -R2, R8 ;  /* 0x80000002120e722b */ /* 0x000fe20000000008 */
[----:B------:R-:W-:-:S04]  /*0610*/  ISETP.GT.U32.AND P0, PT, R13, 0x7feffffe, PT ;  /* 0x7feffffe0d00780c */ /* 0x000fc80003f04070 */
[----:B------:R-:W-:-:S03]  /*0620*/  ISETP.GT.U32.OR P0, PT, R22, 0x7feffffe, P0 ;  /* 0x7feffffe1600780c */ /* 0x000fc60000704470 */
[----:B------:R-:W-:-:S10]  /*0630*/  DFMA R14, R16, R14, R18 ;  /* 0x0000000e100e722b */ /* 0x000fd40000000012 */
[----:B------:R-:W-:Y:S05]  /*0640*/  @P0 BRA `(.L_x_177) ;  /* 0x00000000006c0947 */ /* 0x000fea0003800000 */
[----:B------:R-:W-:-:S04]  /*0650*/  LOP3.LUT R16, R5, 0x7ff00000, RZ, 0xc0, !PT ;  /* 0x7ff0000005107812 */ /* 0x000fc800078ec0ff */
[CC--:B------:R-:W-:Y:S02]  /*0660*/  VIADDMNMX R6, R11.reuse, -R16.reuse, 0xb9600000, !PT ;  /* 0xb96000000b067446 */ /* 0x0c0fe40007800910 */
[----:B------:R-:W-:Y:S02]  /*0670*/  ISETP.GE.U32.AND P0, PT, R11, R16, PT ;  /* 0x000000100b00720c */ /* 0x000fe40003f06070 */
[----:B------:R-:W-:Y:S02]  /*0680*/  VIMNMX R6, PT, PT, R6, 0x46a00000, PT ;  /* 0x46a0000006067848 */ /* 0x000fe40003fe0100 */
[----:B------:R-:W-:-:S05]  /*0690*/  SEL R11, R12, 0x63400000, !P0 ;  /* 0x634000000c0b7807 */ /* 0x000fca0004000000 */
[----:B------:R-:W-:Y:S02]  /*06a0*/  IMAD.IADD R11, R6, 0x1, -R11 ;  /* 0x00000001060b7824 */ /* 0x000fe400078e0a0b */
[----:B------:R-:W-:Y:S02]  /*06b0*/  IMAD.MOV.U32 R6, RZ, RZ, RZ ;  /* 0x000000ffff067224 */ /* 0x000fe400078e00ff */
[----:B------:R-:W-:-:S06]  /*06c0*/  VIADD R7, R11, 0x7fe00000 ;  /* 0x7fe000000b077836 */ /* 0x000fcc0000000000 */
[----:B------:R-:W-:-:S10]  /*06d0*/  DMUL R12, R14, R6 ;  /* 0x000000060e0c7228 */ /* 0x000fd40000000000 */
[----:B------:R-:W-:-:S13]  /*06e0*/  FSETP.GTU.AND P0, PT, |R13|, 1.469367938527859385e-39, PT ;  /* 0x001000000d00780b */ /* 0x000fda0003f0c200 */
[----:B------:R-:W-:Y:S05]  /*06f0*/  @P0 BRA `(.L_x_178) ;  /* 0x0000000000940947 */ /* 0x000fea0003800000 */
[----:B------:R-:W-:Y:S01]  /*0700*/  DFMA R2, R14, -R2, R8 ;  /* 0x800000020e02722b */ /* 0x000fe20000000008 */
[----:B------:R-:W-:-:S09]  /*0710*/  IMAD.MOV.U32 R6, RZ, RZ, RZ ;  /* 0x000000ffff067224 */ /* 0x000fd200078e00ff */
[C---:B------:R-:W-:Y:S02]  /*0720*/  FSETP.NEU.AND P0, PT, R3.reuse, RZ, PT ;  /* 0x000000ff0300720b */ /* 0x040fe40003f0d000 */
[----:B------:R-:W-:-:S04]  /*0730*/  LOP3.LUT R5, R3, 0x80000000, R5, 0x48, !PT ;  /* 0x8000000003057812 */ /* 0x000fc800078e4805 */
[----:B------:R-:W-:-:S07]  /*0740*/  LOP3.LUT R7, R5, R7, RZ, 0xfc, !PT ;  /* 0x0000000705077212 */ /* 0x000fce00078efcff */
[----:B------:R-:W-:Y:S05]  /*0750*/  @!P0 BRA `(.L_x_178) ;  /* 0x00000000007c8947 */ /* 0x000fea0003800000 */
[----:B------:R-:W-:Y:S01]  /*0760*/  IMAD.MOV R3, RZ, RZ, -R11 ;  /* 0x000000ffff037224 */ /* 0x000fe200078e0a0b */
[----:B------:R-:W-:Y:S01]  /*0770*/  DMUL.RP R6, R14, R6 ;  /* 0x000000060e067228 */ /* 0x000fe20000008000 */
[----:B------:R-:W-:-:S06]  /*0780*/  IMAD.MOV.U32 R2, RZ, RZ, RZ ;  /* 0x000000ffff027224 */ /* 0x000fcc00078e00ff */
[----:B------:R-:W-:-:S03]  /*0790*/  DFMA R2, R12, -R2, R14 ;  /* 0x800000020c02722b */ /* 0x000fc6000000000e */
[----:B------:R-:W-:-:S03]  /*07a0*/  LOP3.LUT R5, R7, R5, RZ, 0x3c, !PT ;  /* 0x0000000507057212 */ /* 0x000fc600078e3cff */
[----:B------:R-:W-:-:S04]  /*07b0*/  IADD3 R2, PT, PT, -R11, -0x43300000, RZ ;  /* 0xbcd000000b027810 */ /* 0x000fc80007ffe1ff */
[----:B------:R-:W-:-:S04]  /*07c0*/  FSETP.NEU.AND P0, PT, |R3|, R2, PT ;  /* 0x000000020300720b */ /* 0x000fc80003f0d200 */
[----:B------:R-:W-:Y:S02]  /*07d0*/  FSEL R12, R6, R12, !P0 ;  /* 0x0000000c060c7208 */ /* 0x000fe40004000000 */
[----:B------:R-:W-:Y:S01]  /*07e0*/  FSEL R13, R5, R13, !P0 ;  /* 0x0000000d050d7208 */ /* 0x000fe20004000000 */
[----:B------:R-:W-:Y:S06]  /*07f0*/  BRA `(.L_x_178) ;  /* 0x0000000000547947 */ /* 0x000fec0003800000 */
.L_x_177:
[----:B------:R-:W-:-:S14]  /*0800*/  DSETP.NAN.AND P0, PT, R6, R6, PT ;  /* 0x000000060600722a */ /* 0x000fdc0003f08000 */
[----:B------:R-:W-:Y:S05]  /*0810*/  @P0 BRA `(.L_x_179) ;  /* 0x0000000000440947 */ /* 0x000fea0003800000 */
[----:B------:R-:W-:-:S14]  /*0820*/  DSETP.NAN.AND P0, PT, R4, R4, PT ;  /* 0x000000040400722a */ /* 0x000fdc0003f08000 */
[----:B------:R-:W-:Y:S05]  /*0830*/  @P0 BRA `(.L_x_180) ;  /* 0x0000000000300947 */ /* 0x000fea0003800000 */
[----:B------:R-:W-:Y:S01]  /*0840*/  ISETP.NE.AND P0, PT, R21, R20, PT ;  /* 0x000000141500720c */ /* 0x000fe20003f05270 */
[----:B------:R-:W-:Y:S02]  /*0850*/  IMAD.MOV.U32 R12, RZ, RZ, 0x0 ;  /* 0x00000000ff0c7424 */ /* 0x000fe400078e00ff */
[----:B------:R-:W-:-:S10]  /*0860*/  IMAD.MOV.U32 R13, RZ, RZ, -0x80000 ;  /* 0xfff80000ff0d7424 */ /* 0x000fd400078e00ff */
[----:B------:R-:W-:Y:S05]  /*0870*/  @!P0 BRA `(.L_x_178) ;  /* 0x0000000000348947 */ /* 0x000fea0003800000 */
[----:B------:R-:W-:Y:S02]  /*0880*/  ISETP.NE.AND P0, PT, R21, 0x7ff00000, PT ;  /* 0x7ff000001500780c */ /* 0x000fe40003f05270 */
[----:B------:R-:W-:Y:S02]  /*0890*/  LOP3.LUT R13, R7, 0x80000000, R5, 0x48, !PT ;  /* 0x80000000070d7812 */ /* 0x000fe400078e4805 */
[----:B------:R-:W-:-:S13]  /*08a0*/  ISETP.EQ.OR P0, PT, R20, RZ, !P0 ;  /* 0x000000ff1400720c */ /* 0x000fda0004702670 */
[----:B------:R-:W-:Y:S01]  /*08b0*/  @P0 LOP3.LUT R2, R13, 0x7ff00000, RZ, 0xfc, !PT ;  /* 0x7ff000000d020812 */ /* 0x000fe200078efcff */
[----:B------:R-:W-:Y:S02]  /*08c0*/  @!P0 IMAD.MOV.U32 R12, RZ, RZ, RZ ;  /* 0x000000ffff0c8224 */ /* 0x000fe400078e00ff */
[----:B------:R-:W-:Y:S02]  /*08d0*/  @P0 IMAD.MOV.U32 R12, RZ, RZ, RZ ;  /* 0x000000ffff0c0224 */ /* 0x000fe400078e00ff */
[----:B------:R-:W-:Y:S01]  /*08e0*/  @P0 IMAD.MOV.U32 R13, RZ, RZ, R2 ;  /* 0x000000ffff0d0224 */ /* 0x000fe200078e0002 */
[----:B------:R-:W-:Y:S06]  /*08f0*/  BRA `(.L_x_178) ;  /* 0x0000000000147947 */ /* 0x000fec0003800000 */
.L_x_180:
[----:B------:R-:W-:Y:S01]  /*0900*/  LOP3.LUT R13, R5, 0x80000, RZ, 0xfc, !PT ;  /* 0x00080000050d7812 */ /* 0x000fe200078efcff */
[----:B------:R-:W-:Y:S01]  /*0910*/  IMAD.MOV.U32 R12, RZ, RZ, R4 ;  /* 0x000000ffff0c7224 */ /* 0x000fe200078e0004 */
[----:B------:R-:W-:Y:S06]  /*0920*/  BRA `(.L_x_178) ;  /* 0x0000000000087947 */ /* 0x000fec0003800000 */
.L_x_179:
[----:B------:R-:W-:Y:S01]  /*0930*/  LOP3.LUT R13, R7, 0x80000, RZ, 0xfc, !PT ;  /* 0x00080000070d7812 */ /* 0x000fe200078efcff */
[----:B------:R-:W-:-:S07]  /*0940*/  IMAD.MOV.U32 R12, RZ, RZ, R6 ;  /* 0x000000ffff0c7224 */ /* 0x000fce00078e0006 */
.L_x_178:
[----:B------:R-:W-:Y:S05]  /*0950*/  BSYNC.RECONVERGENT B1 ;  /* 0x0000000000017941 */ /* 0x000fea0003800200 */
.L_x_176:
[----:B------:R-:W-:Y:S02]  /*0960*/  IMAD.MOV.U32 R11, RZ, RZ, 0x0 ;  /* 0x00000000ff0b7424 */ /* 0x000fe400078e00ff */
[----:B------:R-:W-:Y:S02]  /*0970*/  IMAD.MOV.U32 R2, RZ, RZ, R12 ;  /* 0x000000ffff027224 */ /* 0x000fe400078e000c */
[----:B------:R-:W-:Y:S01]  /*0980*/  IMAD.MOV.U32 R3, RZ, RZ, R13 ;  /* 0x000000ffff037224 */ /* 0x000fe200078e000d */
[----:B------:R-:W-:Y:S06]  /*0990*/  RET.REL.NODEC R10 `(_Z14operate_kernelPdS_di) ;  /* 0xfffffff40a987950 */ /* 0x000fec0003c3ffff */
.L_x_181:
        /* <DEDUP_REMOVED lines=14> */
.L_x_236:


//--------------------- .text._Z12saxpy_kernelPdS_S_d --------------------------
	.section	.text._Z12saxpy_kernelPdS_S_d,"ax",@progbits
	.align	128
        .global         _Z12saxpy_kernelPdS_S_d
        .type           _Z12saxpy_kernelPdS_S_d,@function
        .size           _Z12saxpy_kernelPdS_S_d,(.L_x_240 - _Z12saxpy_kernelPdS_S_d)
        .other          _Z12saxpy_kernelPdS_S_d,@"STO_CUDA_ENTRY STV_DEFAULT"
_Z12saxpy_kernelPdS_S_d:
.text._Z12saxpy_kernelPdS_S_d:
[----:B------:R-:W-:Y:S01]  /*0000*/  LDC R1, c[0x0][0x37c] ;  /* 0x0000df00ff017b82 */ /* 0x000fe20000000800 */
[----:B------:R-:W0:Y:S07]  /*0010*/  S2R R0, SR_TID.X ;  /* 0x0000000000007919 */ /* 0x000e2e0000002100 */
[----:B------:R-:W0:Y:S01]  /*0020*/  S2UR UR6, SR_CTAID.X ;  /* 0x00000000000679c3 */ /* 0x000e220000002500 */
[----:B------:R-:W1:Y:S07]  /*0030*/  LDCU.64 UR4, c[0x0][0x358] ;  /* 0x00006b00ff0477ac */ /* 0x000e6e0008000a00 */
[----:B------:R-:W0:Y:S08]  /*0040*/  LDC R11, c[0x0][0x360] ;  /* 0x0000d800ff0b7b82 */ /* 0x000e300000000800 */
[----:B------:R-:W2:Y:S08]  /*0050*/  LDC.64 R2, c[0x0][0x380] ;  /* 0x0000e000ff027b82 */ /* 0x000eb00000000a00 */
[----:B------:R-:W3:Y:S01]  /*0060*/  LDC.64 R4, c[0x0][0x388] ;  /* 0x0000e200ff047b82 */ /* 0x000ee20000000a00 */
[----:B0-----:R-:W-:-:S07]  /*0070*/  IMAD R11, R11, UR6, R0 ;  /* 0x000000060b0b7c24 */ /* 0x001fce000f8e0200 */
[----:B------:R-:W0:Y:S01]  /*0080*/  LDC.64 R6, c[0x0][0x398] ;  /* 0x0000e600ff067b82 */ /* 0x000e220000000a00 */
[----:B--2---:R-:W-:-:S07]  /*0090*/  IMAD.WIDE.U32 R2, R11, 0x8, R2 ;  /* 0x000000080b027825 */ /* 0x004fce00078e0002 */
[----:B------:R-:W2:Y:S01]  /*00a0*/  LDC.64 R8, c[0x0][0x390] ;  /* 0x0000e400ff087b82 */ /* 0x000ea20000000a00 */
[----:B-1----:R-:W0:Y:S01]  /*00b0*/  LDG.E.64 R2, desc[UR4][R2.64] ;  /* 0x0000000402027981 */ /* 0x002e22000c1e1b00 */
[----:B---3--:R-:W-:-:S06]  /*00c0*/  IMAD.WIDE.U32 R4, R11, 0x8, R4 ;  /* 0x000000080b047825 */ /* 0x008fcc00078e0004 */
[----:B------:R-:W0:Y:S01]  /*00d0*/  LDG.E.64 R4, desc[UR4][R4.64] ;  /* 0x0000000404047981 */ /* 0x000e22000c1e1b00 */
[----:B--2---:R-:W-:Y:S01]  /*00e0*/  IMAD.WIDE.U32 R8, R11, 0x8, R8 ;  /* 0x000000080b087825 */ /* 0x004fe200078e0008 */
[----:B0-----:R-:W-:-:S07]  /*00f0*/  DFMA R6, R2, R6, R4 ;  /* 0x000000060206722b */ /* 0x001fce0000000004 */
[----:B------:R-:W-:Y:S01]  /*0100*/  STG.E.64 desc[UR4][R8.64], R6 ;  /* 0x0000000608007986 */ /* 0x000fe2000c101b04 */
[----:B------:R-:W-:Y:S05]  /*0110*/  EXIT ;  /* 0x000000000000794d */ /* 0x000fea0003800000 */
.L_x_182:
        /* <DEDUP_REMOVED lines=14> */
.L_x_240:


//--------------------- .text._Z15hadamard_kernelPdS_S_ --------------------------
	.section	.text._Z15hadamard_kernelPdS_S_,"ax",@progbits
	.align	128
        .global         _Z15hadamard_kernelPdS_S_
        .type           _Z15hadamard_kernelPdS_S_,@function
        .size           _Z15hadamard_kernelPdS_S_,(.L_x_241 - _Z15hadamard_kernelPdS_S_)
        .other          _Z15hadamard_kernelPdS_S_,@"STO_CUDA_ENTRY STV_DEFAULT"
_Z15hadamard_kernelPdS_S_:
.text._Z15hadamard_kernelPdS_S_:
        /* <DEDUP_REMOVED lines=9> */
[----:B--2---:R-:W-:-:S06]  /*0090*/  IMAD.WIDE.U32 R2, R11, 0x8, R2 ;  /* 0x000000080b027825 */ /* 0x004fcc00078e0002 */
[----:B-1----:R-:W2:Y:S01]  /*00a0*/  LDG.E.64 R2, desc[UR4][R2.64] ;  /* 0x0000000402027981 */ /* 0x002ea2000c1e1b00 */
[----:B---3--:R-:W-:-:S06]  /*00b0*/  IMAD.WIDE.U32 R4, R11, 0x8, R4 ;  /* 0x000000080b047825 */ /* 0x008fcc00078e0004 */
[----:B------:R-:W2:Y:S01]  /*00c0*/  LDG.E.64 R4, desc[UR4][R4.64] ;  /* 0x0000000404047981 */ /* 0x000ea2000c1e1b00 */
[----:B0-----:R-:W-:Y:S01]  /*00d0*/  IMAD.WIDE.U32 R8, R11, 0x8, R8 ;  /* 0x000000080b087825 */ /* 0x001fe200078e0008 */
[----:B--2---:R-:W-:-:S07]  /*00e0*/  DMUL R6, R2, R4 ;  /* 0x0000000402067228 */ /* 0x004fce0000000000 */
[----:B------:R-:W-:Y:S01]  /*00f0*/  STG.E.64 desc[UR4][R8.64], R6 ;  /* 0x0000000608007986 */ /* 0x000fe2000c101b04 */
[----:B------:R-:W-:Y:S05]  /*0100*/  EXIT ;  /* 0x000000000000794d */ /* 0x000fea0003800000 */
.L_x_183:
        /* <DEDUP_REMOVED lines=15> */
.L_x_241:


//--------------------- .text._Z16transpose_kernelPdS_ --------------------------
	.section	.text._Z16transpose_kernelPdS_,"ax",@progbits
	.align	128
        .global         _Z16transpose_kernelPdS_
        .type           _Z16transpose_kernelPdS_,@function
        .size           _Z16transpose_kernelPdS_,(.L_x_242 - _Z16transpose_kernelPdS_)
        .other          _Z16transpose_kernelPdS_,@"STO_CUDA_ENTRY STV_DEFAULT"
_Z16transpose_kernelPdS_:
.text._Z16transpose_kernelPdS_:
[----:B------:R-:W-:Y:S01]  /*0000*/  LDC R1, c[0x0][0x37c] ;  /* 0x0000df00ff017b82 */ /* 0x000fe20000000800 */
[----:B------:R-:W0:Y:S07]  /*0010*/  S2R R0, SR_TID.X ;  /* 0x0000000000007919 */ /* 0x000e2e0000002100 */
[----:B------:R-:W0:Y:S01]  /*0020*/  S2UR UR6, SR_CTAID.X ;  /* 0x00000000000679c3 */ /* 0x000e220000002500 */
[----:B------:R-:W1:Y:S07]  /*0030*/  LDCU.64 UR4, c[0x0][0x358] ;  /* 0x00006b00ff0477ac */ /* 0x000e6e0008000a00 */
[----:B------:R-:W0:Y:S08]  /*0040*/  LDC R5, c[0x0][0x360] ;  /* 0x0000d800ff057b82 */ /* 0x000e300000000800 */
[----:B------:R-:W2:Y:S01]  /*0050*/  LDC.64 R2, c[0x0][0x380] ;  /* 0x0000e000ff027b82 */ /* 0x000ea20000000a00 */
[----:B0-----:R-:W-:-:S04]  /*0060*/  IMAD R5, R5, UR6, R0 ;  /* 0x0000000605057c24 */ /* 0x001fc8000f8e0200 */
[----:B--2---:R-:W-:-:S03]  /*0070*/  IMAD.WIDE.U32 R2, R5, 0x8, R2 ;  /* 0x0000000805027825 */ /* 0x004fc600078e0002 */
[----:B------:R-:W0:Y:S03]  /*0080*/  LDC R7, c[0x0][0x370] ;  /* 0x0000dc00ff077b82 */ /* 0x000e260000000800 */
[----:B-1----:R-:W2:Y:S05]  /*0090*/  LDG.E.64 R2, desc[UR4][R2.64] ;  /* 0x0000000402027981 */ /* 0x002eaa000c1e1b00 */
[----:B------:R-:W1:Y:S01]  /*00a0*/  LDC.64 R4, c[0x0][0x388] ;  /* 0x0000e200ff047b82 */ /* 0x000e620000000a00 */
[----:B0-----:R-:W-:-:S04]  /*00b0*/  IMAD R7, R0, R7, UR6 ;  /* 0x0000000600077e24 */ /* 0x001fc8000f8e0207 */
[----:B-1----:R-:W-:-:S05]  /*00c0*/  IMAD.WIDE.U32 R4, R7, 0x8, R4 ;  /* 0x0000000807047825 */ /* 0x002fca00078e0004 */
[----:B--2---:R-:W-:Y:S01]  /*00d0*/  STG.E.64 desc[UR4][R4.64], R2 ;  /* 0x0000000204007986 */ /* 0x004fe2000c101b04 */
[----:B------:R-:W-:Y:S05]  /*00e0*/  EXIT ;  /* 0x000000000000794d */ /* 0x000fea0003800000 */
.L_x_184:
        /* <DEDUP_REMOVED lines=9> */
.L_x_242:


//--------------------- .text._Z12gaxpy_kerneliPdS_S_S_ii --------------------------
	.section	.text._Z12gaxpy_kerneliPdS_S_S_ii,"ax",@progbits
	.align	128
        .global         _Z12gaxpy_kerneliPdS_S_S_ii
        .type           _Z12gaxpy_kerneliPdS_S_S_ii,@function
        .size           _Z12gaxpy_kerneliPdS_S_S_ii,(.L_x_243 - _Z12gaxpy_kerneliPdS_S_S_ii)
        .other          _Z12gaxpy_kerneliPdS_S_S_ii,@"STO_CUDA_ENTRY STV_DEFAULT"
_Z12gaxpy_kerneliPdS_S_S_ii:
.text._Z12gaxpy_kerneliPdS_S_S_ii:
[----:B------:R-:W-:Y:S01]  /*0000*/  LDC R1, c[0x0][0x37c] ;  /* 0x0000df00ff017b82 */ /* 0x000fe20000000800 */
[----:B------:R-:W0:Y:S01]  /*0010*/  LDCU UR5, c[0x0][0x380] ;  /* 0x00007000ff0577ac */ /* 0x000e220008000800 */
[----:B------:R-:W1:Y:S01]  /*0020*/  S2R R0, SR_CTAID.X ;  /* 0x0000000000007919 */ /* 0x000e620000002500 */
[----:B------:R-:W-:Y:S01]  /*0030*/  CS2R R14, SRZ ;  /* 0x00000000000e7805 */ /* 0x000fe2000001ff00 */
[----:B------:R-:W2:Y:S01]  /*0040*/  LDCU.64 UR8, c[0x0][0x358] ;  /* 0x00006b00ff0877ac */ /* 0x000ea20008000a00 */
[----:B------:R-:W3:Y:S01]  /*0050*/  S2R R25, SR_TID.X ;  /* 0x0000000000197919 */ /* 0x000ee20000002100 */
[----:B0-----:R-:W-:-:S09]  /*0060*/  UISETP.GE.AND UP0, UPT, UR5, 0x1, UPT ;  /* 0x000000010500788c */ /* 0x001fd2000bf06270 */
[----:B--2---:R-:W-:Y:S05]  /*0070*/  BRA.U !UP0, `(.L_x_185) ;  /* 0x0000000908a47547 */ /* 0x004fea000b800000 */
[----:B------:R-:W0:Y:S01]  /*0080*/  LDC.64 R2, c[0x0][0x388] ;  /* 0x0000e200ff027b82 */ /* 0x000e220000000a00 */
[----:B------:R-:W-:Y:S02]  /*0090*/  UISETP.GE.U32.AND UP0, UPT, UR5, 0x10, UPT ;  /* 0x000000100500788c */ /* 0x000fe4000bf06070 */
[----:B-1----:R-:W-:Y:S01]  /*00a0*/  IMAD R5, R0, UR5, RZ ;  /* 0x0000000500057c24 */ /* 0x002fe2000f8e02ff */
[----:B------:R-:W-:Y:S01]  /*00b0*/  CS2R R14, SRZ ;  /* 0x00000000000e7805 */ /* 0x000fe2000001ff00 */
[----:B------:R-:W-:-:S03]  /*00c0*/  ULOP3.LUT UR6, UR5, 0xf, URZ, 0xc0, !UPT ;  /* 0x0000000f05067892 */ /* 0x000fc6000f8ec0ff */
[----:B------:R-:W3:Y:S08]  /*00d0*/  LDC.64 R28, c[0x0][0x390] ;  /* 0x0000e400ff1c7b82 */ /* 0x000ef00000000a00 */
[----:B------:R-:W1:Y:S01]  /*00e0*/  LDC R27, c[0x0][0x360] ;  /* 0x0000d800ff1b7b82 */ /* 0x000e620000000800 */
[----:B0-----:R-:W-:-:S04]  /*00f0*/  IMAD.WIDE R2, R5, 0x8, R2 ;  /* 0x0000000805027825 */ /* 0x001fc800078e0202 */
[----:B---3--:R-:W-:Y:S01]  /*0100*/  IMAD.WIDE.U32 R28, R25, 0x8, R28 ;  /* 0x00000008191c7825 */ /* 0x008fe200078e001c */
[----:B------:R-:W-:Y:S06]  /*0110*/  BRA.U !UP0, `(.L_x_186) ;  /* 0x00000005083c7547 */ /* 0x000fec000b800000 */
[----:B------:R-:W-:Y:S01]  /*0120*/  ULOP3.LUT UR4, UR5, 0x7ffffff0, URZ, 0xc0, !UPT ;  /* 0x7ffffff005047892 */ /* 0x000fe2000f8ec0ff */
[----:B------:R-:W-:Y:S02]  /*0130*/  MOV R4, R28 ;  /* 0x0000001c00047202 */ /* 0x000fe40000000f00 */
[----:B------:R-:W-:Y:S02]  /*0140*/  CS2R R14, SRZ ;  /* 0x00000000000e7805 */ /* 0x000fe4000001ff00 */
[----:B------:R-:W-:Y:S01]  /*0150*/  MOV R5, R29 ;  /* 0x0000001d00057202 */ /* 0x000fe20000000f00 */
[----:B------:R-:W-:-:S12]  /*0160*/  UIADD3 UR4, UPT, UPT, -UR4, URZ, URZ ;  /* 0x000000ff04047290 */ /* 0x000fd8000fffe1ff */
.L_x_187:
[----:B------:R-:W2:Y:S04]  /*0170*/  LDG.E.64 R8, desc[UR8][R2.64] ;  /* 0x0000000802087981 */ /* 0x000ea8000c1e1b00 */
[----:B------:R-:W2:Y:S01]  /*0180*/  LDG.E.64 R6, desc[UR8][R4.64] ;  /* 0x0000000804067981 */ /* 0x000ea2000c1e1b00 */
[----:B-1----:R-:W-:-:S03]  /*0190*/  IMAD.WIDE.U32 R28, R27, 0x8, R4 ;  /* 0x000000081b1c7825 */ /* 0x002fc600078e0004 */
[----:B------:R-:W3:Y:S04]  /*01a0*/  LDG.E.64 R10, desc[UR8][R2.64+0x8] ;  /* 0x00000808020a7981 */ /* 0x000ee8000c1e1b00 */
[----:B------:R-:W3:Y:S01]  /*01b0*/  LDG.E.64 R12, desc[UR8][R28.64] ;  /* 0x000000081c0c7981 */ /* 0x000ee2000c1e1b00 */
[----:B------:R-:W-:-:S03]  /*01c0*/  IMAD.WIDE.U32 R20, R27, 0x8, R28 ;  /* 0x000000081b147825 */ /* 0x000fc600078e001c */
[----:B------:R-:W4:Y:S04]  /*01d0*/  LDG.E.64 R16, desc[UR8][R2.64+0x10] ;  /* 0x0000100802107981 */ /* 0x000f28000c1e1b00 */
[----:B------:R0:W4:Y:S02]  /*01e0*/  LDG.E.64 R18, desc[UR8][R20.64] ;  /* 0x0000000814127981 */ /* 0x000124000c1e1b00 */
[C---:B0-----:R-:W-:Y:S01]  /*01f0*/  IMAD.WIDE.U32 R20, R27.reuse, 0x8, R20 ;  /* 0x000000081b147825 */ /* 0x041fe200078e0014 */
[----:B--2---:R-:W-:Y:S01]  /*0200*/  DFMA R14, R8, R6, R14 ;  /* 0x00000006080e722b */ /* 0x004fe2000000000e */
[----:B------:R-:W2:Y:S04]  /*0210*/  LDG.E.64 R6, desc[UR8][R2.64+0x18] ;  /* 0x0000180802067981 */ /* 0x000ea8000c1e1b00 */
[----:B------:R-:W2:Y:S01]  /*0220*/  LDG.E.64 R8, desc[UR8][R20.64] ;  /* 0x0000000814087981 */ /* 0x000ea2000c1e1b00 */
[----:B------:R-:W-:-:S02]  /*0230*/  IMAD.WIDE.U32 R22, R27, 0x8, R20 ;  /* 0x000000081b167825 */ /* 0x000fc400078e0014 */
[----:B---3--:R-:W-:Y:S01]  /*0240*/  DFMA R14, R10, R12, R14 ;  /* 0x0000000c0a0e722b */ /* 0x008fe2000000000e */
[----:B------:R-:W3:Y:S04]  /*0250*/  LDG.E.64 R10, desc[UR8][R2.64+0x20] ;  /* 0x00002008020a7981 */ /* 0x000ee8000c1e1b00 */
[----:B------:R4:W3:Y:S01]  /*0260*/  LDG.E.64 R12, desc[UR8][R22.64] ;  /* 0x00000008160c7981 */ /* 0x0008e2000c1e1b00 */
[C---:B------:R-:W-:Y:S02]  /*0270*/  IMAD.WIDE.U32 R28, R27.reuse, 0x8, R22 ;  /* 0x000000081b1c7825 */ /* 0x040fe400078e0016 */
[----:B----4-:R-:W-:Y:S02]  /*0280*/  DFMA R22, R16, R18, R14 ;  /* 0x000000121016722b */ /* 0x010fe4000000000e */
[----:B------:R-:W4:Y:S01]  /*0290*/  LDG.E.64 R14, desc[UR8][R2.64+0x28] ;  /* 0x00002808020e7981 */ /* 0x000f22000c1e1b00 */
[----:B------:R-:W-:-:S03]  /*02a0*/  IMAD.WIDE.U32 R18, R27, 0x8, R28 ;  /* 0x000000081b127825 */ /* 0x000fc600078e001c */
[----:B------:R-:W4:Y:S02]  /*02b0*/  LDG.E.64 R16, desc[UR8][R28.64] ;  /* 0x000000081c107981 */ /* 0x000f24000c1e1b00 */
[----:B--2---:R-:W-:Y:S02]  /*02c0*/  DFMA R22, R6, R8, R22 ;  /* 0x000000080616722b */ /* 0x004fe40000000016 */
[----:B------:R-:W2:Y:S04]  /*02d0*/  LDG.E.64 R6, desc[UR8][R2.64+0x30] ;  /* 0x0000300802067981 */ /* 0x000ea8000c1e1b00 */
[----:B------:R3:W2:Y:S01]  /*02e0*/  LDG.E.64 R8, desc[UR8][R18.64] ;  /* 0x0000000812087981 */ /* 0x0006a2000c1e1b00 */
[----:B------:R-:W-:Y:S01]  /*02f0*/  IMAD.WIDE.U32 R20, R27, 0x8, R18 ;  /* 0x000000081b147825 */ /* 0x000fe200078e0012 */
[----:B---3--:R-:W-:-:S02]  /*0300*/  DFMA R18, R10, R12, R22 ;  /* 0x0000000c0a12722b */ /* 0x008fc40000000016 */
[----:B------:R-:W3:Y:S04]  /*0310*/  LDG.E.64 R10, desc[UR8][R2.64+0x38] ;  /* 0x00003808020a7981 */ /* 0x000ee8000c1e1b00 */
[----:B------:R2:W3:Y:S01]  /*0320*/  LDG.E.64 R12, desc[UR8][R20.64] ;  /* 0x00000008140c7981 */ /* 0x0004e2000c1e1b00 */
[C---:B------:R-:W-:Y:S01]  /*0330*/  IMAD.WIDE.U32 R22, R27.reuse, 0x8, R20 ;  /* 0x000000081b167825 */ /* 0x040fe200078e0014 */
[----:B----4-:R-:W-:Y:S02]  /*0340*/  DFMA R18, R14, R16, R18 ;  /* 0x000000100e12722b */ /* 0x010fe40000000012 */
[----:B------:R-:W4:Y:S04]  /*0350*/  LDG.E.64 R14, desc[UR8][R2.64+0x40] ;  /* 0x00004008020e7981 */ /* 0x000f28000c1e1b00 */
[----:B------:R3:W4:Y:S01]  /*0360*/  LDG.E.64 R16, desc[UR8][R22.64] ;  /* 0x0000000816107981 */ /* 0x000722000c1e1b00 */
[----:B------:R-:W-:Y:S01]  /*0370*/  IMAD.WIDE.U32 R28, R27, 0x8, R22 ;  /* 0x000000081b1c7825 */ /* 0x000fe200078e0016 */
[----:B--2---:R-:W-:-:S02]  /*0380*/  DFMA R20, R6, R8, R18 ;  /* 0x000000080614722b */ /* 0x004fc40000000012 */
[----:B------:R-:W2:Y:S04]  /*0390*/  LDG.E.64 R6, desc[UR8][R2.64+0x48] ;  /* 0x0000480802067981 */ /* 0x000ea8000c1e1b00 */
[----:B------:R-:W2:Y:S01]  /*03a0*/  LDG.E.64 R8, desc[UR8][R28.64] ;  /* 0x000000081c087981 */ /* 0x000ea2000c1e1b00 */
[C---:B------:R-:W-:Y:S01]  /*03b0*/  IMAD.WIDE.U32 R18, R27.reuse, 0x8, R28 ;  /* 0x000000081b127825 */ /* 0x040fe200078e001c */
[----:B---3--:R-:W-:Y:S02]  /*03c0*/  DFMA R22, R10, R12, R20 ;  /* 0x0000000c0a16722b */ /* 0x008fe40000000014 */
[----:B------:R-:W3:Y:S04]  /*03d0*/  LDG.E.64 R10, desc[UR8][R2.64+0x50] ;  /* 0x00005008020a7981 */ /* 0x000ee8000c1e1b00 */
[----:B------:R4:W3:Y:S01]  /*03e0*/  LDG.E.64 R12, desc[UR8][R18.64] ;  /* 0x00000008120c7981 */ /* 0x0008e2000c1e1b00 */
[----:B------:R-:W-:Y:S01]  /*03f0*/  IMAD.WIDE.U32 R20, R27, 0x8, R18 ;  /* 0x000000081b147825 */ /* 0x000fe200078e0012 */
[----:B----4-:R-:W-:-:S02]  /*0400*/  DFMA R18, R14, R16, R22 ;  /* 0x000000100e12722b */ /* 0x010fc40000000016 */
[----:B------:R-:W4:Y:S01]  /*0410*/  LDG.E.64 R14, desc[UR8][R2.64+0x58] ;  /* 0x00005808020e7981 */ /* 0x000f22000c1e1b00 */
[----:B------:R-:W-:-:S03]  /*0420*/  IMAD.WIDE.U32 R22, R27, 0x8, R20 ;  /* 0x000000081b167825 */ /* 0x000fc600078e0014 */
[----:B------:R-:W4:Y:S02]  /*0430*/  LDG.E.64 R16, desc[UR8][R20.64] ;  /* 0x0000000814107981 */ /* 0x000f24000c1e1b00 */
[----:B--2---:R-:W-:Y:S02]  /*0440*/  DFMA R18, R6, R8, R18 ;  /* 0x000000080612722b */ /* 0x004fe40000000012 */
[----:B------:R-:W2:Y:S04]  /*0450*/  LDG.E.64 R6, desc[UR8][R2.64+0x60] ;  /* 0x0000600802067981 */ /* 0x000ea8000c1e1b00 */
[----:B------:R-:W2:Y:S01]  /*0460*/  LDG.E.64 R8, desc[UR8][R22.64] ;  /* 0x0000000816087981 */ /* 0x000ea2000c1e1b00 */
[----:B------:R-:W-:Y:S01]  /*0470*/  IMAD.WIDE.U32 R28, R27, 0x8, R22 ;  /* 0x000000081b1c7825 */ /* 0x000fe200078e0016 */
[----:B---3--:R-:W-:-:S02]  /*0480*/  DFMA R18, R10, R12, R18 ;  /* 0x0000000c0a12722b */ /* 0x008fc40000000012 */
[----:B------:R-:W3:Y:S04]  /*0490*/  LDG.E.64 R10, desc[UR8][R2.64+0x68] ;  /* 0x00006808020a7981 */ /* 0x000ee8000c1e1b00 */
[----:B------:R0:W3:Y:S02]  /*04a0*/  LDG.E.64 R12, desc[UR8][R28.64] ;  /* 0x000000081c0c7981 */ /* 0x0000e4000c1e1b00 */
[C---:B0-----:R-:W-:Y:S01]  /*04b0*/  IMAD.WIDE.U32 R28, R27.reuse, 0x8, R28 ;  /* 0x000000081b1c7825 */ /* 0x041fe200078e001c */
[----:B----4-:R-:W-:Y:S01]  /*04c0*/  DFMA R20, R14, R16, R18 ;  /* 0x000000100e14722b */ /* 0x010fe20000000012 */
[----:B------:R-:W4:Y:S04]  /*04d0*/  LDG.E.64 R14, desc[UR8][R2.64+0x70] ;  /* 0x00007008020e7981 */ /* 0x000f28000c1e1b00 */
[----:B------:R0:W4:Y:S01]  /*04e0*/  LDG.E.64 R18, desc[UR8][R28.64] ;  /* 0x000000081c127981 */ /* 0x000122000c1e1b00 */
[----:B------:R-:W-:-:S02]  /*04f0*/  IMAD.WIDE.U32 R16, R27, 0x8, R28 ;  /* 0x000000081b107825 */ /* 0x000fc400078e001c */
[----:B--2---:R-:W-:Y:S01]  /*0500*/  DFMA R20, R6, R8, R20 ;  /* 0x000000080614722b */ /* 0x004fe20000000014 */
[----:B------:R1:W2:Y:S04]  /*0510*/  LDG.E.64 R6, desc[UR8][R2.64+0x78] ;  /* 0x0000780802067981 */ /* 0x0002a8000c1e1b00 */
[----:B------:R-:W2:Y:S01]  /*0520*/  LDG.E.64 R8, desc[UR8][R16.64] ;  /* 0x0000000810087981 */ /* 0x000ea2000c1e1b00 */
[----:B------:R-:W-:Y:S01]  /*0530*/  UIADD3 UR4, UPT, UPT, UR4, 0x10, URZ ;  /* 0x0000001004047890 */ /* 0x000fe2000fffe0ff */
[----:B0-----:R-:W-:Y:S02]  /*0540*/  MOV R28, R4 ;  /* 0x00000004001c7202 */ /* 0x001fe40000000f00 */
[----:B------:R-:W-:Y:S01]  /*0550*/  MOV R29, R5 ;  /* 0x00000005001d7202 */ /* 0x000fe20000000f00 */
[----:B------:R-:W-:Y:S01]  /*0560*/  UISETP.NE.AND UP0, UPT, UR4, URZ, UPT ;  /* 0x000000ff0400728c */ /* 0x000fe2000bf05270 */
[----:B------:R-:W-:Y:S01]  /*0570*/  IMAD.WIDE.U32 R4, R27, 0x8, R16 ;  /* 0x000000081b047825 */ /* 0x000fe200078e0010 */
[----:B---3--:R-:W-:-:S08]  /*0580*/  DFMA R10, R10, R12, R20 ;  /* 0x0000000c0a0a722b */ /* 0x008fd00000000014 */
[----:B----4-:R-:W-:Y:S01]  /*0590*/  DFMA R14, R14, R18, R10 ;  /* 0x000000120e0e722b */ /* 0x010fe2000000000a */
[----:B------:R-:W-:-:S04]  /*05a0*/  IADD3 R10, P0, PT, R2, 0x80, RZ ;  /* 0x00000080020a7810 */ /* 0x000fc80007f1e0ff */
[----:B------:R-:W-:Y:S02]  /*05b0*/  IADD3.X R11, PT, PT, RZ, R3, RZ, P0, !PT ;  /* 0x00000003ff0b7210 */ /* 0x000fe400007fe4ff */
[----:B-1----:R-:W-:Y:S02]  /*05c0*/  MOV R2, R10 ;  /* 0x0000000a00027202 */ /* 0x002fe40000000f00 */
[----:B------:R-:W-:Y:S01]  /*05d0*/  MOV R3, R11 ;  /* 0x0000000b00037202 */ /* 0x000fe20000000f00 */
[----:B--2---:R-:W-:Y:S01]  /*05e0*/  DFMA R14, R6, R8, R14 ;  /* 0x00000008060e722b */ /* 0x004fe2000000000e */
[----:B------:R-:W-:Y:S10]  /*05f0*/  BRA.U UP0, `(.L_x_187) ;  /* 0xfffffff900dc7547 */ /* 0x000ff4000b83ffff */
[----:B------:R-:W-:-:S07]  /*0600*/  IMAD.WIDE.U32 R28, R27, 0x80, R28 ;  /* 0x000000801b1c7825 */ /* 0x000fce00078e001c */
.L_x_186:
[----:B------:R-:W-:-:S09]  /*0610*/  UISETP.NE.AND UP0, UPT, UR6, URZ, UPT ;  /* 0x000000ff0600728c */ /* 0x000fd2000bf05270 */
[----:B------:R-:W-:Y:S05]  /*0620*/  BRA.U !UP0, `(.L_x_185) ;  /* 0x0000000508387547 */ /* 0x000fea000b800000 */
[----:B------:R-:W-:Y:S02]  /*0630*/  UISETP.GE.U32.AND UP0, UPT, UR6, 0x8, UPT ;  /* 0x000000080600788c */ /* 0x000fe4000bf06070 */
[----:B------:R-:W-:-:S04]  /*0640*/  ULOP3.LUT UR7, UR5, 0x7, URZ, 0xc0, !UPT ;  /* 0x0000000705077892 */ /* 0x000fc8000f8ec0ff */
[----:B------:R-:W-:-:S03]  /*0650*/  UISETP.NE.AND UP1, UPT, UR7, URZ, UPT ;  /* 0x000000ff0700728c */ /* 0x000fc6000bf25270 */
[----:B------:R-:W-:Y:S08]  /*0660*/  BRA.U !UP0, `(.L_x_188) ;  /* 0x0000000108907547 */ /* 0x000ff0000b800000 */
[----:B------:R-:W2:Y:S04]  /*0670*/  LDG.E.64 R6, desc[UR8][R2.64] ;  /* 0x0000000802067981 */ /* 0x000ea8000c1e1b00 */
[----:B------:R1:W2:Y:S04]  /*0680*/  LDG.E.64 R8, desc[UR8][R28.64] ;  /* 0x000000081c087981 */ /* 0x0002a8000c1e1b00 */
[----:B------:R-:W3:Y:S04]  /*0690*/  LDG.E.64 R12, desc[UR8][R2.64+0x8] ;  /* 0x00000808020c7981 */ /* 0x000ee8000c1e1b00 */
[----:B------:R-:W4:Y:S01]  /*06a0*/  LDG.E.64 R16, desc[UR8][R2.64+0x10] ;  /* 0x0000100802107981 */ /* 0x000f22000c1e1b00 */
[----:B-1----:R-:W-:-:S05]  /*06b0*/  IMAD.WIDE.U32 R28, R27, 0x8, R28 ;  /* 0x000000081b1c7825 */ /* 0x002fca00078e001c */
[----:B------:R-:W3:Y:S01]  /*06c0*/  LDG.E.64 R20, desc[UR8][R28.64] ;  /* 0x000000081c147981 */ /* 0x000ee2000c1e1b00 */
[----:B------:R-:W-:-:S05]  /*06d0*/  IMAD.WIDE.U32 R4, R27, 0x8, R28 ;  /* 0x000000081b047825 */ /* 0x000fca00078e001c */
[----:B------:R-:W4:Y:S01]  /*06e0*/  LDG.E.64 R18, desc[UR8][R4.64] ;  /* 0x0000000804127981 */ /* 0x000f22000c1e1b00 */
[----:B------:R-:W-:-:S05]  /*06f0*/  IMAD.WIDE.U32 R22, R27, 0x8, R4 ;  /* 0x000000081b167825 */ /* 0x000fca00078e0004 */
[----:B------:R0:W5:Y:S04]  /*0700*/  LDG.E.64 R10, desc[UR8][R22.64] ;  /* 0x00000008160a7981 */ /* 0x000168000c1e1b00 */
[----:B------:R-:W5:Y:S01]  /*0710*/  LDG.E.64 R4, desc[UR8][R2.64+0x18] ;  /* 0x0000180802047981 */ /* 0x000f62000c1e1b00 */
[C---:B0-----:R-:W-:Y:S01]  /*0720*/  IMAD.WIDE.U32 R22, R27.reuse, 0x8, R22 ;  /* 0x000000081b167825 */ /* 0x041fe200078e0016 */
[----:B--2---:R-:W-:Y:S02]  /*0730*/  DFMA R14, R6, R8, R14 ;  /* 0x00000008060e722b */ /* 0x004fe4000000000e */
[----:B------:R-:W2:Y:S04]  /*0740*/  LDG.E.64 R6, desc[UR8][R2.64+0x20] ;  /* 0x0000200802067981 */ /* 0x000ea8000c1e1b00 */
[----:B------:R0:W2:Y:S02]  /*0750*/  LDG.E.64 R8, desc[UR8][R22.64] ;  /* 0x0000000816087981 */ /* 0x0000a4000c1e1b00 */
[C---:B0-----:R-:W-:Y:S01]  /*0760*/  IMAD.WIDE.U32 R22, R27.reuse, 0x8, R22 ;  /* 0x000000081b167825 */ /* 0x041fe200078e0016 */
[----:B---3--:R-:W-:Y:S01]  /*0770*/  DFMA R20, R12, R20, R14 ;  /* 0x000000140c14722b */ /* 0x008fe2000000000e */
[----:B------:R-:W3:Y:S04]  /*0780*/  LDG.E.64 R12, desc[UR8][R2.64+0x28] ;  /* 0x00002808020c7981 */ /* 0x000ee8000c1e1b00 */
[----:B------:R-:W3:Y:S01]  /*0790*/  LDG.E.64 R14, desc[UR8][R22.64] ;  /* 0x00000008160e7981 */ /* 0x000ee2000c1e1b00 */
[----:B------:R-:W-:-:S02]  /*07a0*/  IMAD.WIDE.U32 R28, R27, 0x8, R22 ;  /* 0x000000081b1c7825 */ /* 0x000fc400078e0016 */
[----:B----4-:R-:W-:Y:S01]  /*07b0*/  DFMA R20, R16, R18, R20 ;  /* 0x000000121014722b */ /* 0x010fe20000000014 */
[----:B------:R-:W4:Y:S04]  /*07c0*/  LDG.E.64 R16, desc[UR8][R2.64+0x30] ;  /* 0x0000300802107981 */ /* 0x000f28000c1e1b00 */
[----:B------:R0:W4:Y:S03]  /*07d0*/  LDG.E.64 R18, desc[UR8][R28.64] ;  /* 0x000000081c127981 */ /* 0x000126000c1e1b00 */
[----:B-----5:R-:W-:Y:S01]  /*07e0*/  DFMA R20, R4, R10, R20 ;  /* 0x0000000a0414722b */ /* 0x020fe20000000014 */
[----:B------:R-:W5:Y:S01]  /*07f0*/  LDG.E.64 R10, desc[UR8][R2.64+0x38] ;  /* 0x00003808020a7981 */ /* 0x000f62000c1e1b00 */
[----:B0-----:R-:W-:-:S05]  /*0800*/  IMAD.WIDE.U32 R28, R27, 0x8, R28 ;  /* 0x000000081b1c7825 */ /* 0x001fca00078e001c */
[----:B------:R0:W5:Y:S02]  /*0810*/  LDG.E.64 R4, desc[UR8][R28.64] ;  /* 0x000000081c047981 */ /* 0x000164000c1e1b00 */
[----:B0-----:R-:W-:Y:S01]  /*0820*/  IMAD.WIDE.U32 R28, R27, 0x8, R28 ;  /* 0x000000081b1c7825 */ /* 0x001fe200078e001c */
[----:B--2---:R-:W-:Y:S01]  /*0830*/  DFMA R6, R6, R8, R20 ;  /* 0x000000080606722b */ /* 0x004fe20000000014 */
[----:B------:R-:W-:-:S07]  /*0840*/  IADD3 R8, P0, PT, R2, 0x40, RZ ;  /* 0x0000004002087810 */ /* 0x000fce0007f1e0ff */
[----:B---3--:R-:W-:Y:S01]  /*0850*/  DFMA R6, R12, R14, R6 ;  /* 0x0000000e0c06722b */ /* 0x008fe20000000006 */
[----:B------:R-:W-:-:S07]  /*0860*/  IADD3.X R9, PT, PT, RZ, R3, RZ, P0, !PT ;  /* 0x00000003ff097210 */ /* 0x000fce00007fe4ff */
[----:B----4-:R-:W-:Y:S01]  /*0870*/  DFMA R6, R16, R18, R6 ;  /* 0x000000121006722b */ /* 0x010fe20000000006 */
[----:B------:R-:W-:Y:S02]  /*0880*/  MOV R2, R8 ;  /* 0x0000000800027202 */ /* 0x000fe40000000f00 */
[----:B------:R-:W-:-:S05]  /*0890*/  MOV R3, R9 ;  /* 0x0000000900037202 */ /* 0x000fca0000000f00 */
[----:B-----5:R-:W-:-:S11]  /*08a0*/  DFMA R14, R10, R4, R6 ;  /* 0x000000040a0e722b */ /* 0x020fd60000000006 */
.L_x_188:
        /* <DEDUP_REMOVED lines=9> */
[----:B-1----:R-:W-:-:S03]  /*0940*/  IMAD.WIDE.U32 R28, R27, 0x8, R28 ;  /* 0x000000081b1c7825 */ /* 0x002fc600078e001c */
[----:B------:R-:W5:Y:S04]  /*0950*/  LDG.E.64 R12, desc[UR8][R2.64+0x18] ;  /* 0x00001808020c7981 */ /* 0x000f68000c1e1b00 */
[----:B------:R-:W3:Y:S01]  /*0960*/  LDG.E.64 R22, desc[UR8][R28.64] ;  /* 0x000000081c167981 */ /* 0x000ee2000c1e1b00 */
[----:B------:R-:W-:-:S05]  /*0970*/  IMAD.WIDE.U32 R8, R27, 0x8, R28 ;  /* 0x000000081b087825 */ /* 0x000fca00078e001c */
[----:B------:R0:W4:Y:S02]  /*0980*/  LDG.E.64 R18, desc[UR8][R8.64] ;  /* 0x0000000808127981 */ /* 0x000124000c1e1b00 */
[----:B0-----:R-:W-:-:S05]  /*0990*/  IMAD.WIDE.U32 R8, R27, 0x8, R8 ;  /* 0x000000081b087825 */ /* 0x001fca00078e0008 */
[----:B------:R-:W5:Y:S01]  /*09a0*/  LDG.E.64 R10, desc[UR8][R8.64] ;  /* 0x00000008080a7981 */ /* 0x000f62000c1e1b00 */
[----:B------:R-:W-:Y:S01]  /*09b0*/  IMAD.WIDE.U32 R28, R27, 0x8, R8 ;  /* 0x000000081b1c7825 */ /* 0x000fe200078e0008 */
        /* <DEDUP_REMOVED lines=8> */
.L_x_189:
[----:B------:R-:W-:Y:S05]  /*0a40*/  BRA.U !UP1, `(.L_x_185) ;  /* 0x0000000109307547 */ /* 0x000fea000b800000 */
[----:B------:R-:W-:-:S12]  /*0a50*/  UIADD3 UR4, UPT, UPT, -UR4, URZ, URZ ;  /* 0x000000ff04047290 */ /* 0x000fd8000fffe1ff */
.L_x_190:
[----:B------:R-:W-:Y:S01]  /*0a60*/  MOV R4, R2 ;  /* 0x0000000200047202 */ /* 0x000fe20000000f00 */
[----:B------:R1:W2:Y:S01]  /*0a70*/  LDG.E.64 R6, desc[UR8][R28.64] ;  /* 0x000000081c067981 */ /* 0x0002a2000c1e1b00 */
[----:B------:R-:W-:-:S06]  /*0a80*/  MOV R5, R3 ;  /* 0x0000000300057202 */ /* 0x000fcc0000000f00 */
[----:B------:R-:W2:Y:S01]  /*0a90*/  LDG.E.64 R4, desc[UR8][R4.64] ;  /* 0x0000000804047981 */ /* 0x000ea2000c1e1b00 */
[----:B------:R-:W-:-:S04]  /*0aa0*/  UIADD3 UR4, UPT, UPT, UR4, 0x1, URZ ;  /* 0x0000000104047890 */ /* 0x000fc8000fffe0ff */
[----:B------:R-:W-:Y:S01]  /*0ab0*/  UISETP.NE.AND UP0, UPT, UR4, URZ, UPT ;  /* 0x000000ff0400728c */ /* 0x000fe2000bf05270 */
[----:B------:R-:W-:Y:S01]  /*0ac0*/  IADD3 R2, P0, PT, R2, 0x8, RZ ;  /* 0x0000000802027810 */ /* 0x000fe20007f1e0ff */
[----:B-1----:R-:W-:-:S03]  /*0ad0*/  IMAD.WIDE.U32 R28, R27, 0x8, R28 ;  /* 0x000000081b1c7825 */ /* 0x002fc600078e001c */
[----:B------:R-:W-:Y:S01]  /*0ae0*/  IADD3.X R3, PT, PT, RZ, R3, RZ, P0, !PT ;  /* 0x00000003ff037210 */ /* 0x000fe200007fe4ff */
[----:B--2---:R-:W-:-:S03]  /*0af0*/  DFMA R14, R4, R6, R14 ;  /* 0x00000006040e722b */ /* 0x004fc6000000000e */
[----:B------:R-:W-:Y:S08]  /*0b00*/  BRA.U UP0, `(.L_x_190) ;  /* 0xfffffffd00d47547 */ /* 0x000ff0000b83ffff */
.L_x_185:
[----:B------:R-:W0:Y:S02]  /*0b10*/  LDCU.64 UR4, c[0x0][0x3a0] ;  /* 0x00007400ff0477ac */ /* 0x000e240008000a00 */
[----:B0-----:R-:W-:-:S04]  /*0b20*/  ISETP.NE.U32.AND P0, PT, RZ, UR4, PT ;  /* 0x00000004ff007c0c */ /* 0x001fc8000bf05070 */
[----:B------:R-:W-:-:S13]  /*0b30*/  ISETP.NE.AND.EX P0, PT, RZ, UR5, PT, P0 ;  /* 0x00000005ff007c0c */ /* 0x000fda000bf05300 */
[----:B------:R-:W1:Y:S08]  /*0b40*/  @!P0 LDC R5, c[0x0][0x360] ;  /* 0x0000d800ff058b82 */ /* 0x000e700000000800 */
[----:B------:R-:W0:Y:S01]  /*0b50*/  @!P0 LDC.64 R2, c[0x0][0x398] ;  /* 0x0000e600ff028b82 */ /* 0x000e220000000a00 */
[----:B-1-3--:R-:W-:-:S04]  /*0b60*/  @!P0 IMAD R5, R0, R5, R25 ;  /* 0x0000000500058224 */ /* 0x00afc800078e0219 */
[----:B0-----:R-:W-:-:S05]  /*0b70*/  @!P0 IMAD.WIDE.U32 R2, R5, 0x8, R2 ;  /* 0x0000000805028825 */ /* 0x001fca00078e0002 */
[----:B------:R0:W-:Y:S01]  /*0b80*/  @!P0 STG.E.64 desc[UR8][R2.64], R14 ;  /* 0x0000000e02008986 */ /* 0x0001e2000c101b08 */
[----:B------:R-:W-:Y:S05]  /*0b90*/  @!P0 EXIT ;  /* 0x000000000000894d */ /* 0x000fea0003800000 */
[----:B------:R-:W1:Y:S02]  /*0ba0*/  LDCU UR4, c[0x0][0x3a8] ;  /* 0x00007500ff0477ac */ /* 0x000e640008000800 */
[----:B-1----:R-:W-:-:S09]  /*0bb0*/  UISETP.NE.AND UP0, UPT, UR4, 0x1, UPT ;  /* 0x000000010400788c */ /* 0x002fd2000bf05270 */
[----:B------:R-:W-:Y:S05]  /*0bc0*/  BRA.U UP0, `(.L_x_191) ;  /* 0x0000000100287547 */ /* 0x000fea000b800000 */
[----:B0-----:R-:W0:Y:S08]  /*0bd0*/  LDC.64 R2, c[0x0][0x3a0] ;  /* 0x0000e800ff027b82 */ /* 0x001e300000000a00 */
[----:B------:R-:W1:Y:S01]  /*0be0*/  LDC.64 R4, c[0x0][0x398] ;  /* 0x0000e600ff047b82 */ /* 0x000e620000000a00 */
[----:B0-----:R-:W-:-:S06]  /*0bf0*/  IMAD.WIDE.U32 R2, R25, 0x8, R2 ;  /* 0x0000000819027825 */ /* 0x001fcc00078e0002 */
[----:B------:R-:W2:Y:S01]  /*0c00*/  LDG.E.64 R2, desc[UR8][R2.64] ;  /* 0x0000000802027981 */ /* 0x000ea2000c1e1b00 */
[----:B------:R-:W0:Y:S02]  /*0c10*/  LDCU UR4, c[0x0][0x360] ;  /* 0x00006c00ff0477ac */ /* 0x000e240008000800 */
[----:B0-----:R-:W-:-:S04]  /*0c20*/  IMAD R25, R0, UR4, R25 ;  /* 0x0000000400197c24 */ /* 0x001fc8000f8e0219 */
[----:B-1----:R-:W-:Y:S01]  /*0c30*/  IMAD.WIDE.U32 R4, R25, 0x8, R4 ;  /* 0x0000000819047825 */ /* 0x002fe200078e0004 */
[----:B--2---:R-:W-:-:S07]  /*0c40*/  DADD R14, R2, R14 ;  /* 0x00000000020e7229 */ /* 0x004fce000000000e */
[----:B------:R-:W-:Y:S01]  /*0c50*/  STG.E.64 desc[UR8][R4.64], R14 ;  /* 0x0000000e04007986 */ /* 0x000fe2000c101b08 */
[----:B------:R-:W-:Y:S05]  /*0c60*/  EXIT ;  /* 0x000000000000794d */ /* 0x000fea0003800000 */
.L_x_191:
        /* <DEDUP_REMOVED lines=13> */
.L_x_192:
[----:B0-----:R-:W0:Y:S01]  /*0d40*/  LDC.64 R2, c[0x0][0x3a0] ;  /* 0x0000e800ff027b82 */ /* 0x001e220000000a00 */
[----:B------:R-:W1:Y:S07]  /*0d50*/  LDCU UR4, c[0x0][0x360] ;  /* 0x00006c00ff0477ac */ /* 0x000e6e0008000800 */
[----:B------:R-:W2:Y:S01]  /*0d60*/  LDC.64 R4, c[0x0][0x398] ;  /* 0x0000e600ff047b82 */ /* 0x000ea20000000a00 */
[----:B-1----:R-:W-:-:S04]  /*0d70*/  IMAD R25, R0, UR4, R25 ;  /* 0x0000000400197c24 */ /* 0x002fc8000f8e0219 */
[----:B0-----:R-:W-:-:S06]  /*0d80*/  IMAD.WIDE.U32 R2, R25, 0x8, R2 ;  /* 0x0000000819027825 */ /* 0x001fcc00078e0002 */
[----:B------:R-:W3:Y:S01]  /*0d90*/  LDG.E.64 R2, desc[UR8][R2.64] ;  /* 0x0000000802027981 */ /* 0x000ee2000c1e1b00 */
[----:B--2---:R-:W-:Y:S01]  /*0da0*/  IMAD.WIDE.U32 R4, R25, 0x8, R4 ;  /* 0x0000000819047825 */ /* 0x004fe200078e0004 */
[----:B---3--:R-:W-:-:S07]  /*0db0*/  DADD R14, R2, R14 ;  /* 0x00000000020e7229 */ /* 0x008fce000000000e */
[----:B------:R-:W-:Y:S01]  /*0dc0*/  STG.E.64 desc[UR8][R4.64], R14 ;  /* 0x0000000e04007986 */ /* 0x000fe2000c101b08 */
[----:B------:R-:W-:Y:S05]  /*0dd0*/  EXIT ;  /* 0x000000000000794d */ /* 0x000fea0003800000 */
.L_x_193:
        /* <DEDUP_REMOVED lines=10> */
.L_x_243:


//--------------------- .nv.shared._Z16reduction_kernelPdS_iii --------------------------
	.section	.nv.shared._Z16reduction_kernelPdS_iii,"aw",@nobits
	.sectionflags	@""
	.align	16
	.zero		1024


//--------------------- .nv.shared.reserved.0     --------------------------
	.section	.nv.shared.reserved.0,"aw",@nobits
	.weak		__nv_reservedSMEM_offset_0_alias
	.size		__nv_reservedSMEM_offset_0_alias, 0, 64
	.other		__nv_reservedSMEM_offset_0_alias,@"STO_CUDA_RESERVED_SHARED STV_DEFAULT"
__nv_reservedSMEM_offset_0_alias:
	.zero		0
	.zero		64


//--------------------- .nv.shared._Z15function_kernelPdS_i --------------------------
	.section	.nv.shared._Z15function_kernelPdS_i,"aw",@nobits
	.sectionflags	@""
	.align	16
	.zero		1024


//--------------------- .nv.shared._Z14operate_kernelPdS_di --------------------------
	.section	.nv.shared._Z14operate_kernelPdS_di,"aw",@nobits
	.sectionflags	@""
	.align	16
	.zero		1024


//--------------------- .nv.shared._Z12saxpy_kernelPdS_S_d --------------------------
	.section	.nv.shared._Z12saxpy_kernelPdS_S_d,"aw",@nobits
	.sectionflags	@""
	.align	16
	.zero		1024


//--------------------- .nv.shared._Z15hadamard_kernelPdS_S_ --------------------------
	.section	.nv.shared._Z15hadamard_kernelPdS_S_,"aw",@nobits
	.sectionflags	@""
	.align	16
	.zero		1024


//--------------------- .nv.shared._Z16transpose_kernelPdS_ --------------------------
	.section	.nv.shared._Z16transpose_kernelPdS_,"aw",@nobits
	.sectionflags	@""
	.align	16
	.zero		1024


//--------------------- .nv.shared._Z12gaxpy_kerneliPdS_S_S_ii --------------------------
	.section	.nv.shared._Z12gaxpy_kerneliPdS_S_S_ii,"aw",@nobits
	.sectionflags	@""
	.align	16
	.zero		1024


//--------------------- .nv.constant0._Z16reduction_kernelPdS_iii --------------------------
	.section	.nv.constant0._Z16reduction_kernelPdS_iii,"a",@progbits
	.sectionflags	@""
	.align	4
.nv.constant0._Z16reduction_kernelPdS_iii:
	.zero		924


//--------------------- .nv.constant0._Z15function_kernelPdS_i --------------------------
	.section	.nv.constant0._Z15function_kernelPdS_i,"a",@progbits
	.sectionflags	@""
	.align	4
.nv.constant0._Z15function_kernelPdS_i:
	.zero		916


//--------------------- .nv.constant0._Z14operate_kernelPdS_di --------------------------
	.section	.nv.constant0._Z14operate_kernelPdS_di,"a",@progbits
	.sectionflags	@""
	.align	4
.nv.constant0._Z14operate_kernelPdS_di:
	.zero		924


//--------------------- .nv.constant0._Z12saxpy_kernelPdS_S_d --------------------------
	.section	.nv.constant0._Z12saxpy_kernelPdS_S_d,"a",@progbits
	.sectionflags	@""
	.align	4
.nv.constant0._Z12saxpy_kernelPdS_S_d:
	.zero		928


//--------------------- .nv.constant0._Z15hadamard_kernelPdS_S_ --------------------------
	.section	.nv.constant0._Z15hadamard_kernelPdS_S_,"a",@progbits
	.sectionflags	@""
	.align	4
.nv.constant0._Z15hadamard_kernelPdS_S_:
	.zero		920


//--------------------- .nv.constant0._Z16transpose_kernelPdS_ --------------------------
	.section	.nv.constant0._Z16transpose_kernelPdS_,"a",@progbits
	.sectionflags	@""
	.align	4
.nv.constant0._Z16transpose_kernelPdS_:
	.zero		912


//--------------------- .nv.constant0._Z12gaxpy_kerneliPdS_S_S_ii --------------------------
	.section	.nv.constant0._Z12gaxpy_kerneliPdS_S_S_ii,"a",@progbits
	.sectionflags	@""
	.align	4
.nv.constant0._Z12gaxpy_kerneliPdS_S_S_ii:
	.zero		944


//--------------------- SYMBOLS --------------------------

	.type		.nv.reservedSmem.offset0,@object
	.size		.nv.reservedSmem.offset0,0x4
	.type		.nv.reservedSmem.cap,@object
	.size		.nv.reservedSmem.cap,0x4
